	.headerflags	@"EF_CUDA_TEXMODE_UNIFIED EF_CUDA_64BIT_ADDRESS EF_CUDA_ACCELERATORS EF_CUDA_SM90 EF_CUDA_VIRTUAL_SM(EF_CUDA_SM90)"
	.elftype	@"ET_EXEC"


//--------------------- .nv.info                  --------------------------
	.section	.nv.info,"",@"SHT_CUDA_INFO"
	.align	4


	//----- nvinfo : EIATTR_REGCOUNT
	.align		4
        /*0000*/ 	.byte	0x04, 0x2f
        /*0002*/ 	.short	(.L_1 - .L_0)
	.align		4
.L_0:
        /*0004*/ 	.word	index@(triton_mm)
        /*0008*/ 	.word	0x00000080


	//----- nvinfo : EIATTR_MIN_STACK_SIZE
	.align		4
.L_1:
        /*000c*/ 	.byte	0x04, 0x12
        /*000e*/ 	.short	(.L_3 - .L_2)
	.align		4
.L_2:
        /*0010*/ 	.word	index@(triton_mm)
        /*0014*/ 	.word	0x00000000


	//----- nvinfo : EIATTR_FRAME_SIZE
	.align		4
.L_3:
        /*0018*/ 	.byte	0x04, 0x11
        /*001a*/ 	.short	(.L_5 - .L_4)
	.align		4
.L_4:
        /*001c*/ 	.word	index@(triton_mm)
        /*0020*/ 	.word	0x00000000


	//----- nvinfo : EIATTR_MIN_STACK_SIZE
	.align		4
.L_5:
        /*0024*/ 	.byte	0x04, 0x12
        /*0026*/ 	.short	(.L_7 - .L_6)
	.align		4
.L_6:
        /*0028*/ 	.word	index@(triton_mm)
        /*002c*/ 	.word	0x00000000
.L_7:


//--------------------- .nv.info.triton_mm        --------------------------
	.section	.nv.info.triton_mm,"",@"SHT_CUDA_INFO"
	.sectionflags	@""
	.align	4


	//----- nvinfo : EIATTR_CUDA_API_VERSION
	.align		4
        /*0000*/ 	.byte	0x04, 0x37
        /*0002*/ 	.short	(.L_9 - .L_8)
.L_8:
        /*0004*/ 	.word	0x0000007c


	//----- nvinfo : EIATTR_KPARAM_INFO
	.align		4
.L_9:
        /*0008*/ 	.byte	0x04, 0x17
        /*000a*/ 	.short	(.L_11 - .L_10)
.L_10:
        /*000c*/ 	.word	0x00000000
        /*0010*/ 	.short	0x0002
        /*0012*/ 	.short	0x0010
        /*0014*/ 	.byte	0x00, 0xf0, 0x21, 0x00


	//----- nvinfo : EIATTR_KPARAM_INFO
	.align		4
.L_11:
        /*0018*/ 	.byte	0x04, 0x17
        /*001a*/ 	.short	(.L_13 - .L_12)
.L_12:
        /*001c*/ 	.word	0x00000000
        /*0020*/ 	.short	0x0001
        /*0022*/ 	.short	0x0008
        /*0024*/ 	.byte	0x00, 0xf0, 0x21, 0x00


	//----- nvinfo : EIATTR_KPARAM_INFO
	.align		4
.L_13:
        /*0028*/ 	.byte	0x04, 0x17
        /*002a*/ 	.short	(.L_15 - .L_14)
.L_14:
        /*002c*/ 	.word	0x00000000
        /*0030*/ 	.short	0x0000
        /*0032*/ 	.short	0x0000
        /*0034*/ 	.byte	0x00, 0xf0, 0x21, 0x00


	//----- nvinfo : EIATTR_SPARSE_MMA_MASK
	.align		4
.L_15:
        /*0038*/ 	.byte	0x03, 0x50
        /*003a*/ 	.short	0x0000


	//----- nvinfo : EIATTR_MAXREG_COUNT
	.align		4
        /*003c*/ 	.byte	0x03, 0x1b
        /*003e*/ 	.short	0x00ff


	//----- nvinfo : EIATTR_EXIT_INSTR_OFFSETS
	.align		4
        /*0040*/ 	.byte	0x04, 0x1c
        /*0042*/ 	.short	(.L_17 - .L_16)


	//   ....[0]....
.L_16:
        /*0044*/ 	.word	0x00002950


	//   ....[1]....
        /*0048*/ 	.word	0x00002980


	//----- nvinfo : EIATTR_MAX_THREADS
	.align		4
.L_17:
        /*004c*/ 	.byte	0x04, 0x05
        /*004e*/ 	.short	(.L_19 - .L_18)
.L_18:
        /*0050*/ 	.word	0x00000080
        /*0054*/ 	.word	0x00000001
        /*0058*/ 	.word	0x00000001


	//----- nvinfo : EIATTR_CBANK_PARAM_SIZE
	.align		4
.L_19:
        /*005c*/ 	.byte	0x03, 0x19
        /*005e*/ 	.short	0x0018


	//----- nvinfo : EIATTR_PARAM_CBANK
	.align		4
        /*0060*/ 	.byte	0x04, 0x0a
        /*0062*/ 	.short	(.L_21 - .L_20)
	.align		4
.L_20:
        /*0064*/ 	.word	index@(.nv.constant0.triton_mm)
        /*0068*/ 	.short	0x0210
        /*006a*/ 	.short	0x0018


	//----- nvinfo : EIATTR_SW_WAR
	.align		4
.L_21:
        /*006c*/ 	.byte	0x04, 0x36
        /*006e*/ 	.short	(.L_23 - .L_22)
.L_22:
        /*0070*/ 	.word	0x00000008
.L_23:


//--------------------- .nv.callgraph             --------------------------
	.section	.nv.callgraph,"",@"SHT_CUDA_CALLGRAPH"
	.align	4
	.sectionentsize	8
	.align		4
        /*0000*/ 	.word	0x00000000
	.align		4
        /*0004*/ 	.word	0xffffffff
	.align		4
        /*0008*/ 	.word	0x00000000
	.align		4
        /*000c*/ 	.word	0xfffffffe
	.align		4
        /*0010*/ 	.word	0x00000000
	.align		4
        /*0014*/ 	.word	0xfffffffd
	.align		4
        /*0018*/ 	.word	0x00000000
	.align		4
        /*001c*/ 	.word	0xfffffffc


//--------------------- .text.triton_mm           --------------------------
	.section	.text.triton_mm,"ax",@progbits
	.sectionflags	@"SHF_BARRIERS=1"
	.align	128
        .global         triton_mm
        .type           triton_mm,@function
        .size           triton_mm,(.L_x_2 - triton_mm)
        .other          triton_mm,@"STO_CUDA_ENTRY STV_DEFAULT"
triton_mm:
.text.triton_mm:
[----:B------:R-:W1:Y:S01]  /*0000*/  LDC R1, c[0x0][0x28] ;  /* 0x00000a00ff017b82 */ /* 0x000e620000000800 */
[----:B------:R-:W2:Y:S01]  /*0010*/  S2R R99, SR_CTAID.X ;  /* 0x0000000000637919 */ /* 0x000ea20000002500 */
[----:B------:R-:W-:-:S06]  /*0020*/  IMAD.MOV.U32 R3, RZ, RZ, -0x8 ;  /* 0xfffffff8ff037424 */ /* 0x000fcc00078e00ff */
[----:B------:R-:W3:Y:S01]  /*0030*/  S2UR UR11, SR_CgaCtaId ;  /* 0x00000000000b79c3 */ /* 0x000ee20000008800 */
[----:B------:R-:W-:Y:S01]  /*0040*/  UMOV UR4, 0x400 ;  /* 0x0000040000047882 */ /* 0x000fe20000000000 */
[----:B------:R-:W4:Y:S01]  /*0050*/  S2R R97, SR_TID.X ;  /* 0x0000000000617919 */ /* 0x000f220000002100 */
[----:B------:R-:W-:Y:S01]  /*0060*/  ULDC.64 UR12, c[0x0][0x208] ;  /* 0x00008200000c7ab9 */ /* 0x000fe20000000a00 */
[----:B------:R-:W-:Y:S01]  /*0070*/  MOV R98, 0xffffff80 ;  /* 0xffffff8000627802 */ /* 0x000fe20000000f00 */
[----:B------:R-:W-:Y:S01]  /*0080*/  UMOV UR9, 0x2 ;  /* 0x0000000200097882 */ /* 0x000fe20000000000 */
[----:B------:R-:W-:Y:S01]  /*0090*/  UMOV UR8, URZ ;  /* 0x0000003f00087c82 */ /* 0x000fe20008000000 */
[----:B------:R-:W-:Y:S01]  /*00a0*/  UMOV UR7, URZ ;  /* 0x0000003f00077c82 */ /* 0x000fe20008000000 */
[----:B------:R-:W-:Y:S01]  /*00b0*/  UMOV UR6, URZ ;  /* 0x0000003f00067c82 */ /* 0x000fe20008000000 */
[----:B---3--:R-:W-:-:S04]  /*00c0*/  UPRMT UR11, UR11, 0x654, UR4 ;  /* 0x000006540b0b7896 */ /* 0x008fc80008000004 */
[----:B------:R-:W-:Y:S01]  /*00d0*/  UIADD3 UR10, UR11, 0x3000, URZ ;  /* 0x000030000b0a7890 */ /* 0x000fe2000fffe03f */
[----:B--2---:R-:W-:Y:S02]  /*00e0*/  IMAD.HI R5, R99, 0x38e38e39, RZ ;  /* 0x38e38e3963057827 */ /* 0x004fe400078e02ff */
[----:B------:R-:W-:Y:S01]  /*00f0*/  UMOV UR4, UR11 ;  /* 0x0000000b00047c82 */ /* 0x000fe20008000000 */
[----:B----4-:R-:W-:-:S03]  /*0100*/  SHF.R.U32.HI R58, RZ, 0x4, R97 ;  /* 0x00000004ff3a7819 */ /* 0x010fc60000011661 */
[----:B------:R-:W-:Y:S01]  /*0110*/  UMOV UR5, UR10 ;  /* 0x0000000a00057c82 */ /* 0x000fe20008000000 */
[----:B------:R-:W-:Y:S02]  /*0120*/  SHF.R.U32.HI R60, RZ, 0x1f, R5 ;  /* 0x0000001fff3c7819 */ /* 0x000fe40000011605 */
[----:B------:R-:W-:Y:S02]  /*0130*/  SGXT.U32 R58, R58, 0x3 ;  /* 0x000000033a3a781a */ /* 0x000fe40000000000 */
[----:B------:R-:W-:Y:S02]  /*0140*/  LEA.HI.SX32 R60, R5, R60, 0x18 ;  /* 0x0000003c053c7211 */ /* 0x000fe400078fc2ff */
[----:B------:R-:W-:Y:S01]  /*0150*/  LOP3.LUT R0, R58, 0xf, R97, 0x78, !PT ;  /* 0x0000000f3a007812 */ /* 0x000fe200078e7861 */
[C---:B------:R-:W-:Y:S01]  /*0160*/  IMAD.SHL.U32 R19, R58.reuse, 0x80, RZ ;  /* 0x000000803a137824 */ /* 0x040fe200078e00ff */
[----:B------:R-:W-:Y:S01]  /*0170*/  LOP3.LUT R5, R58, 0x40, RZ, 0xfc, !PT ;  /* 0x000000403a057812 */ /* 0x000fe200078efcff */
[----:B------:R-:W-:Y:S01]  /*0180*/  IMAD R3, R60, R3, 0x1 ;  /* 0x000000013c037424 */ /* 0x000fe200078e0203 */
[----:B------:R-:W-:Y:S01]  /*0190*/  LOP3.LUT R119, R58, 0x8, RZ, 0xfc, !PT ;  /* 0x000000083a777812 */ /* 0x000fe200078efcff */
[----:B------:R-:W-:Y:S01]  /*01a0*/  IMAD.SHL.U32 R0, R0, 0x8, RZ ;  /* 0x0000000800007824 */ /* 0x000fe200078e00ff */
[----:B------:R-:W-:Y:S01]  /*01b0*/  LOP3.LUT R17, R58, 0x10, RZ, 0xfc, !PT ;  /* 0x000000103a117812 */ /* 0x000fe200078efcff */
[----:B------:R-:W-:Y:S01]  /*01c0*/  IMAD.SHL.U32 R5, R5, 0x80, RZ ;  /* 0x0000008005057824 */ /* 0x000fe200078e00ff */
[----:B------:R-:W-:Y:S01]  /*01d0*/  VIMNMX R59, R3, 0x8, PT ;  /* 0x00000008033b7848 */ /* 0x000fe20003fe0100 */
[----:B------:R-:W-:Y:S01]  /*01e0*/  IMAD R4, R60, -0x480, R99 ;  /* 0xfffffb803c047824 */ /* 0x000fe200078e0263 */
[----:B------:R-:W-:Y:S01]  /*01f0*/  LOP3.LUT R117, R58, 0x18, RZ, 0xfc, !PT ;  /* 0x000000183a757812 */ /* 0x000fe200078efcff */
[----:B------:R-:W-:Y:S01]  /*0200*/  IMAD.SHL.U32 R119, R119, 0x80, RZ ;  /* 0x0000008077777824 */ /* 0x000fe200078e00ff */
[-C--:B------:R-:W-:Y:S01]  /*0210*/  IABS R94, R59.reuse ;  /* 0x0000003b005e7213 */ /* 0x080fe20000000000 */
[----:B------:R-:W-:Y:S01]  /*0220*/  IMAD.SHL.U32 R17, R17, 0x80, RZ ;  /* 0x0000008011117824 */ /* 0x000fe200078e00ff */
[----:B------:R-:W-:Y:S01]  /*0230*/  LOP3.LUT R112, R5, R0, RZ, 0xfc, !PT ;  /* 0x0000000005707212 */ /* 0x000fe200078efcff */
[----:B------:R-:W-:Y:S01]  /*0240*/  IMAD.SHL.U32 R117, R117, 0x80, RZ ;  /* 0x0000008075757824 */ /* 0x000fe200078e00ff */
[----:B------:R-:W2:Y:S01]  /*0250*/  I2F.RP R2, R94 ;  /* 0x0000005e00027306 */ /* 0x000ea20000209400 */
[----:B------:R-:W-:-:S02]  /*0260*/  IABS R93, R59 ;  /* 0x0000003b005d7213 */ /* 0x000fc40000000000 */
[----:B------:R-:W-:Y:S01]  /*0270*/  LOP3.LUT R15, R58, 0x20, RZ, 0xfc, !PT ;  /* 0x000000203a0f7812 */ /* 0x000fe200078efcff */
[----:B------:R-:W-:Y:S01]  /*0280*/  IMAD.SHL.U32 R112, R112, 0x2, RZ ;  /* 0x0000000270707824 */ /* 0x000fe200078e00ff */
[C---:B------:R-:W-:Y:S01]  /*0290*/  LOP3.LUT R115, R58.reuse, 0x28, RZ, 0xfc, !PT ;  /* 0x000000283a737812 */ /* 0x040fe200078efcff */
[----:B------:R-:W-:Y:S01]  /*02a0*/  IMAD.MOV R93, RZ, RZ, -R93 ;  /* 0x000000ffff5d7224 */ /* 0x000fe200078e0a5d */
[C---:B------:R-:W-:Y:S01]  /*02b0*/  LOP3.LUT R13, R58.reuse, 0x30, RZ, 0xfc, !PT ;  /* 0x000000303a0d7812 */ /* 0x040fe200078efcff */
[----:B------:R-:W-:Y:S01]  /*02c0*/  IMAD.SHL.U32 R15, R15, 0x80, RZ ;  /* 0x000000800f0f7824 */ /* 0x000fe200078e00ff */
[C---:B------:R-:W-:Y:S01]  /*02d0*/  LOP3.LUT R113, R58.reuse, 0x38, RZ, 0xfc, !PT ;  /* 0x000000383a717812 */ /* 0x040fe200078efcff */
[----:B------:R-:W-:Y:S01]  /*02e0*/  IMAD.SHL.U32 R115, R115, 0x80, RZ ;  /* 0x0000008073737824 */ /* 0x000fe200078e00ff */
[C---:B------:R-:W-:Y:S01]  /*02f0*/  LOP3.LUT R111, R58.reuse, 0x48, RZ, 0xfc, !PT ;  /* 0x000000483a6f7812 */ /* 0x040fe200078efcff */
[----:B------:R-:W-:Y:S01]  /*0300*/  IMAD.SHL.U32 R13, R13, 0x80, RZ ;  /* 0x000000800d0d7824 */ /* 0x000fe200078e00ff */
[C---:B------:R-:W-:Y:S01]  /*0310*/  LOP3.LUT R11, R58.reuse, 0x50, RZ, 0xfc, !PT ;  /* 0x000000503a0b7812 */ /* 0x040fe200078efcff */
[----:B------:R-:W-:Y:S01]  /*0320*/  IMAD.SHL.U32 R113, R113, 0x80, RZ ;  /* 0x0000008071717824 */ /* 0x000fe200078e00ff */
[----:B--2---:R-:W2:Y:S01]  /*0330*/  MUFU.RCP R2, R2 ;  /* 0x0000000200027308 */ /* 0x004ea20000001000 */
        /* <DEDUP_REMOVED lines=8> */
[----:B------:R-:W-:Y:S01]  /*03c0*/  LOP3.LUT R105, R58, 0x78, RZ, 0xfc, !PT ;  /* 0x000000783a697812 */ /* 0x000fe200078efcff */
[----:B------:R-:W-:Y:S01]  /*03d0*/  IMAD.SHL.U32 R107, R107, 0x80, RZ ;  /* 0x000000806b6b7824 */ /* 0x000fe200078e00ff */
[----:B------:R-:W-:Y:S01]  /*03e0*/  SHF.R.U32.HI R104, RZ, 0x4, R97 ;  /* 0x00000004ff687819 */ /* 0x000fe20000011661 */
[----:B------:R-:W-:Y:S01]  /*03f0*/  IMAD.SHL.U32 R7, R7, 0x80, RZ ;  /* 0x0000008007077824 */ /* 0x000fe200078e00ff */
[----:B------:R-:W-:Y:S01]  /*0400*/  LOP3.LUT R120, R0, R19, RZ, 0xfc, !PT ;  /* 0x0000001300787212 */ /* 0x000fe200078efcff */
[----:B------:R-:W-:Y:S01]  /*0410*/  IMAD.SHL.U32 R105, R105, 0x80, RZ ;  /* 0x0000008069697824 */ /* 0x000fe200078e00ff */
[----:B------:R-:W-:Y:S01]  /*0420*/  SGXT.U32 R104, R104, 0x1 ;  /* 0x000000016868781a */ /* 0x000fe20000000000 */
[----:B--2---:R-:W-:Y:S01]  /*0430*/  VIADD R2, R2, 0xffffffe ;  /* 0x0ffffffe02027836 */ /* 0x004fe20000000000 */
[-C--:B------:R-:W-:Y:S01]  /*0440*/  LOP3.LUT R119, R119, R0.reuse, RZ, 0xfc, !PT ;  /* 0x0000000077777212 */ /* 0x080fe200078efcff */
[----:B------:R-:W-:Y:S01]  /*0450*/  IMAD.SHL.U32 R120, R120, 0x2, RZ ;  /* 0x0000000278787824 */ /* 0x000fe200078e00ff */
[-C--:B------:R-:W-:Y:S01]  /*0460*/  LOP3.LUT R118, R17, R0.reuse, RZ, 0xfc, !PT ;  /* 0x0000000011767212 */ /* 0x080fe200078efcff */
[----:B------:R-:W2:Y:S01]  /*0470*/  F2I.FTZ.U32.TRUNC.NTZ R3, R2 ;  /* 0x0000000200037305 */ /* 0x000ea2000021f000 */
[-C--:B------:R-:W-:Y:S01]  /*0480*/  LOP3.LUT R117, R117, R0.reuse, RZ, 0xfc, !PT ;  /* 0x0000000075757212 */ /* 0x080fe200078efcff */
[----:B------:R-:W-:Y:S01]  /*0490*/  IMAD.SHL.U32 R20, R104, 0x20, RZ ;  /* 0x0000002068147824 */ /* 0x000fe200078e00ff */
[-C--:B------:R-:W-:Y:S01]  /*04a0*/  LOP3.LUT R116, R15, R0.reuse, RZ, 0xfc, !PT ;  /* 0x000000000f747212 */ /* 0x080fe200078efcff */
[----:B------:R-:W-:Y:S01]  /*04b0*/  IMAD.SHL.U32 R119, R119, 0x2, RZ ;  /* 0x0000000277777824 */ /* 0x000fe200078e00ff */
[-C--:B------:R-:W-:Y:S01]  /*04c0*/  LOP3.LUT R115, R115, R0.reuse, RZ, 0xfc, !PT ;  /* 0x0000000073737212 */ /* 0x080fe200078efcff */
[----:B------:R-:W-:Y:S01]  /*04d0*/  VIADD R67, R120, UR11 ;  /* 0x0000000b78437c36 */ /* 0x000fe20008000000 */
[-C--:B------:R-:W-:Y:S01]  /*04e0*/  LOP3.LUT R114, R13, R0.reuse, RZ, 0xfc, !PT ;  /* 0x000000000d727212 */ /* 0x080fe200078efcff */
[----:B------:R-:W-:Y:S01]  /*04f0*/  IMAD.SHL.U32 R118, R118, 0x2, RZ ;  /* 0x0000000276767824 */ /* 0x000fe200078e00ff */
[-C--:B------:R-:W-:Y:S01]  /*0500*/  LOP3.LUT R113, R113, R0.reuse, RZ, 0xfc, !PT ;  /* 0x0000000071717212 */ /* 0x080fe200078efcff */
[----:B------:R-:W-:Y:S01]  /*0510*/  VIADD R65, R119, UR11 ;  /* 0x0000000b77417c36 */ /* 0x000fe20008000000 */
[-C--:B------:R-:W-:Y:S01]  /*0520*/  LOP3.LUT R111, R111, R0.reuse, RZ, 0xfc, !PT ;  /* 0x000000006f6f7212 */ /* 0x080fe200078efcff */
[----:B------:R-:W-:Y:S01]  /*0530*/  IMAD.SHL.U32 R116, R116, 0x2, RZ ;  /* 0x0000000274747824 */ /* 0x000fe200078e00ff */
[-C--:B------:R-:W-:Y:S01]  /*0540*/  LOP3.LUT R110, R11, R0.reuse, RZ, 0xfc, !PT ;  /* 0x000000000b6e7212 */ /* 0x080fe200078efcff */
[----:B------:R-:W-:Y:S01]  /*0550*/  IMAD.SHL.U32 R115, R115, 0x2, RZ ;  /* 0x0000000273737824 */ /* 0x000fe200078e00ff */
[----:B--2---:R-:W-:Y:S01]  /*0560*/  IADD3 R5, RZ, -R3, RZ ;  /* 0x80000003ff057210 */ /* 0x004fe20007ffe0ff */
[----:B------:R-:W-:Y:S01]  /*0570*/  IMAD.MOV.U32 R2, RZ, RZ, RZ ;  /* 0x000000ffff027224 */ /* 0x000fe200078e00ff */
[-C--:B------:R-:W-:Y:S01]  /*0580*/  LOP3.LUT R109, R109, R0.reuse, RZ, 0xfc, !PT ;  /* 0x000000006d6d7212 */ /* 0x080fe200078efcff */
[----:B------:R-:W-:Y:S01]  /*0590*/  IMAD.SHL.U32 R114, R114, 0x2, RZ ;  /* 0x0000000272727824 */ /* 0x000fe200078e00ff */
[----:B------:R-:W-:Y:S01]  /*05a0*/  LOP3.LUT R108, R9, R0, RZ, 0xfc, !PT ;  /* 0x00000000096c7212 */ /* 0x000fe200078efcff */
[----:B------:R-:W-:Y:S01]  /*05b0*/  IMAD R122, R5, R94, RZ ;  /* 0x0000005e057a7224 */ /* 0x000fe200078e02ff */
[-C--:B------:R-:W-:Y:S01]  /*05c0*/  LOP3.LUT R107, R107, R0.reuse, RZ, 0xfc, !PT ;  /* 0x000000006b6b7212 */ /* 0x080fe200078efcff */
[----:B------:R-:W-:Y:S01]  /*05d0*/  VIADD R63, R118, UR11 ;  /* 0x0000000b763f7c36 */ /* 0x000fe20008000000 */
[----:B------:R-:W-:Y:S01]  /*05e0*/  LOP3.LUT R106, R7, R0, RZ, 0xfc, !PT ;  /* 0x00000000076a7212 */ /* 0x000fe200078efcff */
[----:B------:R-:W-:Y:S01]  /*05f0*/  IMAD.HI.U32 R122, R3, R122, R2 ;  /* 0x0000007a037a7227 */ /* 0x000fe200078e0002 */
[----:B------:R-:W-:-:S02]  /*0600*/  IABS R3, R4 ;  /* 0x0000000400037213 */ /* 0x000fc40000000000 */
[----:B------:R-:W-:Y:S01]  /*0610*/  LOP3.LUT R4, R4, R59, RZ, 0x3c, !PT ;  /* 0x0000003b04047212 */ /* 0x000fe200078e3cff */
[----:B------:R-:W-:Y:S01]  /*0620*/  IMAD.SHL.U32 R113, R113, 0x2, RZ ;  /* 0x0000000271717824 */ /* 0x000fe200078e00ff */
[----:B------:R-:W-:Y:S01]  /*0630*/  LOP3.LUT R105, R105, R0, RZ, 0xfc, !PT ;  /* 0x0000000069697212 */ /* 0x000fe200078efcff */
[----:B------:R-:W-:Y:S01]  /*0640*/  IMAD.HI.U32 R18, R122, R3, RZ ;  /* 0x000000037a127227 */ /* 0x000fe200078e00ff */
[----:B------:R-:W-:Y:S02]  /*0650*/  LOP3.LUT R10, R97, 0xf, RZ, 0xc0, !PT ;  /* 0x0000000f610a7812 */ /* 0x000fe400078ec0ff */
[----:B------:R-:W-:Y:S01]  /*0660*/  LOP3.LUT R0, R104, 0x7, R97, 0x78, !PT ;  /* 0x0000000768007812 */ /* 0x000fe200078e7861 */
[----:B------:R-:W-:Y:S01]  /*0670*/  IMAD R3, R18, R93, R3 ;  /* 0x0000005d12037224 */ /* 0x000fe200078e0203 */
[----:B------:R-:W-:Y:S01]  /*0680*/  ISETP.GE.AND P0, PT, R4, RZ, PT ;  /* 0x000000ff0400720c */ /* 0x000fe20003f06270 */
[----:B------:R-:W-:Y:S01]  /*0690*/  IMAD.SHL.U32 R5, R10, 0x80, RZ ;  /* 0x000000800a057824 */ /* 0x000fe200078e00ff */
[----:B------:R-:W-:Y:S01]  /*06a0*/  SHF.R.U32.HI R102, RZ, 0x5, R97 ;  /* 0x00000005ff667819 */ /* 0x000fe20000011661 */
[----:B------:R-:W-:Y:S01]  /*06b0*/  IMAD.SHL.U32 R0, R0, 0x8, RZ ;  /* 0x0000000800007824 */ /* 0x000fe200078e00ff */
[----:B------:R-:W-:Y:S01]  /*06c0*/  ISETP.GT.U32.AND P1, PT, R94, R3, PT ;  /* 0x000000035e00720c */ /* 0x000fe20003f24070 */
[----:B------:R-:W-:Y:S01]  /*06d0*/  VIADD R43, R116, UR11 ;  /* 0x0000000b742b7c36 */ /* 0x000fe20008000000 */
[C---:B------:R-:W-:Y:S01]  /*06e0*/  LOP3.LUT R54, R104.reuse, 0x2, RZ, 0xfc, !PT ;  /* 0x0000000268367812 */ /* 0x040fe200078efcff */
[----:B------:R-:W-:Y:S01]  /*06f0*/  IMAD.SHL.U32 R111, R111, 0x2, RZ ;  /* 0x000000026f6f7824 */ /* 0x000fe200078e00ff */
[----:B------:R-:W-:Y:S01]  /*0700*/  LOP3.LUT R52, R104, 0x4, RZ, 0xfc, !PT ;  /* 0x0000000468347812 */ /* 0x000fe200078efcff */
[----:B------:R-:W-:Y:S01]  /*0710*/  IMAD.SHL.U32 R110, R110, 0x2, RZ ;  /* 0x000000026e6e7824 */ /* 0x000fe200078e00ff */
[C---:B------:R-:W-:Y:S01]  /*0720*/  LOP3.LUT R50, R104.reuse, 0x6, RZ, 0xfc, !PT ;  /* 0x0000000668327812 */ /* 0x040fe200078efcff */
[----:B------:R-:W-:Y:S01]  /*0730*/  IMAD.SHL.U32 R109, R109, 0x2, RZ ;  /* 0x000000026d6d7824 */ /* 0x000fe200078e00ff */
[----:B------:R-:W-:Y:S01]  /*0740*/  LOP3.LUT R48, R104, 0x8, RZ, 0xfc, !PT ;  /* 0x0000000868307812 */ /* 0x000fe200078efcff */
[----:B------:R-:W-:Y:S01]  /*0750*/  IMAD.SHL.U32 R108, R108, 0x2, RZ ;  /* 0x000000026c6c7824 */ /* 0x000fe200078e00ff */
[C---:B------:R-:W-:Y:S01]  /*0760*/  LOP3.LUT R46, R104.reuse, 0xa, RZ, 0xfc, !PT ;  /* 0x0000000a682e7812 */ /* 0x040fe200078efcff */
[----:B------:R-:W-:Y:S01]  /*0770*/  IMAD.SHL.U32 R107, R107, 0x2, RZ ;  /* 0x000000026b6b7824 */ /* 0x000fe200078e00ff */
[----:B------:R-:W-:Y:S01]  /*0780*/  LOP3.LUT R44, R104, 0xc, RZ, 0xfc, !PT ;  /* 0x0000000c682c7812 */ /* 0x000fe200078efcff */
[----:B------:R-:W-:Y:S01]  /*0790*/  @!P1 IMAD.IADD R3, R3, 0x1, -R94 ;  /* 0x0000000103039824 */ /* 0x000fe200078e0a5e */
[----:B------:R-:W-:Y:S01]  /*07a0*/  @!P1 IADD3 R18, R18, 0x1, RZ ;  /* 0x0000000112129810 */ /* 0x000fe20007ffe0ff */
[----:B------:R-:W-:Y:S01]  /*07b0*/  IMAD.SHL.U32 R106, R106, 0x2, RZ ;  /* 0x000000026a6a7824 */ /* 0x000fe200078e00ff */
[----:B------:R-:W-:Y:S01]  /*07c0*/  LOP3.LUT R2, R104, 0xe, RZ, 0xfc, !PT ;  /* 0x0000000e68027812 */ /* 0x000fe200078efcff */
[----:B------:R-:W-:Y:S01]  /*07d0*/  IMAD.SHL.U32 R105, R105, 0x2, RZ ;  /* 0x0000000269697824 */ /* 0x000fe200078e00ff */
[----:B------:R-:W-:-:S02]  /*07e0*/  ISETP.GE.U32.AND P2, PT, R3, R94, PT ;  /* 0x0000005e0300720c */ /* 0x000fc40003f46070 */
[----:B------:R-:W-:Y:S02]  /*07f0*/  SGXT.U32 R102, R102, 0x2 ;  /* 0x000000026666781a */ /* 0x000fe40000000000 */
[----:B------:R-:W-:Y:S02]  /*0800*/  LOP3.LUT R103, R0, R5, RZ, 0xfc, !PT ;  /* 0x0000000500677212 */ /* 0x000fe400078efcff */
[----:B------:R-:W-:Y:S01]  /*0810*/  SHF.R.U32.HI R0, RZ, 0x3, R97 ;  /* 0x00000003ff007819 */ /* 0x000fe20000011661 */
[----:B------:R-:W-:Y:S01]  /*0820*/  IMAD.SHL.U32 R101, R102, 0x8, RZ ;  /* 0x0000000866657824 */ /* 0x000fe200078e00ff */
[----:B------:R-:W-:Y:S01]  /*0830*/  LOP3.LUT R54, R54, 0x7, R97, 0x78, !PT ;  /* 0x0000000736367812 */ /* 0x000fe200078e7861 */
[----:B------:R-:W-:Y:S01]  /*0840*/  IMAD.SHL.U32 R103, R103, 0x2, RZ ;  /* 0x0000000267677824 */ /* 0x000fe200078e00ff */
[----:B------:R-:W-:Y:S02]  /*0850*/  LOP3.LUT R52, R52, 0x7, R97, 0x78, !PT ;  /* 0x0000000734347812 */ /* 0x000fe400078e7861 */
[----:B------:R-:W-:Y:S01]  /*0860*/  LOP3.LUT R50, R50, 0x7, R97, 0x78, !PT ;  /* 0x0000000732327812 */ /* 0x000fe200078e7861 */
[----:B------:R-:W-:Y:S01]  /*0870*/  @P2 VIADD R18, R18, 0x1 ;  /* 0x0000000112122836 */ /* 0x000fe20000000000 */
[----:B------:R-:W-:Y:S01]  /*0880*/  LOP3.LUT R48, R48, 0x7, R97, 0x78, !PT ;  /* 0x0000000730307812 */ /* 0x000fe200078e7861 */
[----:B------:R-:W-:Y:S01]  /*0890*/  IMAD.SHL.U32 R54, R54, 0x8, RZ ;  /* 0x0000000836367824 */ /* 0x000fe200078e00ff */
[----:B------:R-:W-:Y:S01]  /*08a0*/  LOP3.LUT R46, R46, 0x7, R97, 0x78, !PT ;  /* 0x000000072e2e7812 */ /* 0x000fe200078e7861 */
[----:B------:R-:W-:Y:S01]  /*08b0*/  @!P0 IMAD.MOV R18, RZ, RZ, -R18 ;  /* 0x000000ffff128224 */ /* 0x000fe200078e0a12 */
[----:B------:R-:W-:Y:S01]  /*08c0*/  LOP3.LUT R44, R44, 0x7, R97, 0x78, !PT ;  /* 0x000000072c2c7812 */ /* 0x000fe200078e7861 */
[----:B------:R-:W-:Y:S01]  /*08d0*/  IMAD.SHL.U32 R52, R52, 0x8, RZ ;  /* 0x0000000834347824 */ /* 0x000fe200078e00ff */
[----:B------:R-:W-:Y:S01]  /*08e0*/  LOP3.LUT R2, R2, 0x7, R97, 0x78, !PT ;  /* 0x0000000702027812 */ /* 0x000fe200078e7861 */
[----:B------:R-:W-:Y:S01]  /*08f0*/  IMAD.SHL.U32 R50, R50, 0x8, RZ ;  /* 0x0000000832327824 */ /* 0x000fe200078e00ff */
[----:B------:R-:W-:Y:S01]  /*0900*/  SGXT.U32 R0, R0, 0x1 ;  /* 0x000000010000781a */ /* 0x000fe20000000000 */
[----:B------:R-:W-:Y:S01]  /*0910*/  IMAD.SHL.U32 R48, R48, 0x8, RZ ;  /* 0x0000000830307824 */ /* 0x000fe200078e00ff */
[----:B------:R-:W-:Y:S01]  /*0920*/  ISETP.NE.AND P1, PT, R59, RZ, PT ;  /* 0x000000ff3b00720c */ /* 0x000fe20003f25270 */
[----:B------:R-:W-:Y:S01]  /*0930*/  IMAD.SHL.U32 R46, R46, 0x8, RZ ;  /* 0x000000082e2e7824 */ /* 0x000fe200078e00ff */
[----:B------:R-:W-:Y:S01]  /*0940*/  LOP3.LUT R57, RZ, R59, RZ, 0x33, !PT ;  /* 0x0000003bff397212 */ /* 0x000fe200078e33ff */
[----:B------:R-:W-:Y:S01]  /*0950*/  IMAD.SHL.U32 R44, R44, 0x8, RZ ;  /* 0x000000082c2c7824 */ /* 0x000fe200078e00ff */
[----:B------:R-:W-:Y:S01]  /*0960*/  LOP3.LUT R12, R0, 0x8, RZ, 0xfc, !PT ;  /* 0x00000008000c7812 */ /* 0x000fe200078efcff */
[----:B------:R-:W-:Y:S01]  /*0970*/  IMAD.SHL.U32 R2, R2, 0x8, RZ ;  /* 0x0000000802027824 */ /* 0x000fe200078e00ff */
[----:B------:R-:W-:-:S02]  /*0980*/  LOP3.LUT R20, R20, R101, RZ, 0xfc, !PT ;  /* 0x0000006514147212 */ /* 0x000fc400078efcff */
[----:B------:R-:W-:Y:S02]  /*0990*/  SEL R55, R57, R18, !P1 ;  /* 0x0000001239377207 */ /* 0x000fe40004800000 */
[C---:B------:R-:W-:Y:S02]  /*09a0*/  LOP3.LUT R54, R5.reuse, R54, RZ, 0xfc, !PT ;  /* 0x0000003605367212 */ /* 0x040fe400078efcff */
[----:B------:R-:W-:Y:S01]  /*09b0*/  LOP3.LUT R52, R5, R52, RZ, 0xfc, !PT ;  /* 0x0000003405347212 */ /* 0x000fe200078efcff */
[----:B------:R-:W-:Y:S01]  /*09c0*/  IMAD.SHL.U32 R55, R55, 0x80, RZ ;  /* 0x0000008037377824 */ /* 0x000fe200078e00ff */
[C---:B------:R-:W-:Y:S01]  /*09d0*/  LOP3.LUT R50, R5.reuse, R50, RZ, 0xfc, !PT ;  /* 0x0000003205327212 */ /* 0x040fe200078efcff */
[----:B------:R-:W-:Y:S01]  /*09e0*/  IMAD.SHL.U32 R54, R54, 0x2, RZ ;  /* 0x0000000236367824 */ /* 0x000fe200078e00ff */
[C---:B------:R-:W-:Y:S01]  /*09f0*/  LOP3.LUT R48, R5.reuse, R48, RZ, 0xfc, !PT ;  /* 0x0000003005307212 */ /* 0x040fe200078efcff */
[----:B------:R-:W-:Y:S01]  /*0a00*/  IMAD.SHL.U32 R52, R52, 0x2, RZ ;  /* 0x0000000234347824 */ /* 0x000fe200078e00ff */
[C---:B------:R-:W-:Y:S01]  /*0a10*/  LOP3.LUT R46, R5.reuse, R46, RZ, 0xfc, !PT ;  /* 0x0000002e052e7212 */ /* 0x040fe200078efcff */
[----:B------:R-:W-:Y:S01]  /*0a20*/  IMAD.SHL.U32 R50, R50, 0x2, RZ ;  /* 0x0000000232327824 */ /* 0x000fe200078e00ff */
[C---:B------:R-:W-:Y:S01]  /*0a30*/  LOP3.LUT R44, R5.reuse, R44, RZ, 0xfc, !PT ;  /* 0x0000002c052c7212 */ /* 0x040fe200078efcff */
[----:B------:R-:W-:Y:S01]  /*0a40*/  IMAD.SHL.U32 R48, R48, 0x2, RZ ;  /* 0x0000000230307824 */ /* 0x000fe200078e00ff */
[----:B------:R-:W-:Y:S01]  /*0a50*/  LOP3.LUT R2, R5, R2, RZ, 0xfc, !PT ;  /* 0x0000000205027212 */ /* 0x000fe200078efcff */
[----:B------:R-:W-:Y:S01]  /*0a60*/  IMAD.SHL.U32 R46, R46, 0x2, RZ ;  /* 0x000000022e2e7824 */ /* 0x000fe200078e00ff */
[----:B------:R-:W-:Y:S01]  /*0a70*/  LOP3.LUT R12, R12, 0x7, R97, 0x78, !PT ;  /* 0x000000070c0c7812 */ /* 0x000fe200078e7861 */
[----:B------:R-:W-:Y:S01]  /*0a80*/  IMAD.SHL.U32 R44, R44, 0x2, RZ ;  /* 0x000000022c2c7824 */ /* 0x000fe200078e00ff */
[----:B------:R-:W-:Y:S01]  /*0a90*/  LOP3.LUT R5, R20, 0x7, R97, 0xf8, !PT ;  /* 0x0000000714057812 */ /* 0x000fe200078ef861 */
[----:B------:R-:W-:Y:S01]  /*0aa0*/  IMAD.SHL.U32 R2, R2, 0x2, RZ ;  /* 0x0000000202027824 */ /* 0x000fe200078e00ff */
[----:B------:R-:W-:Y:S01]  /*0ab0*/  LOP3.LUT R32, R55, 0x10, R58, 0xfe, !PT ;  /* 0x0000001037207812 */ /* 0x000fe200078efe3a */
[----:B------:R-:W-:Y:S01]  /*0ac0*/  IMAD.SHL.U32 R12, R12, 0x8, RZ ;  /* 0x000000080c0c7824 */ /* 0x000fe200078e00ff */
[C---:B------:R-:W-:Y:S01]  /*0ad0*/  LOP3.LUT R4, R0.reuse, 0x6, RZ, 0xfc, !PT ;  /* 0x0000000600047812 */ /* 0x040fe200078efcff */
[----:B------:R-:W-:Y:S01]  /*0ae0*/  IMAD.SHL.U32 R5, R5, 0x80, RZ ;  /* 0x0000008005057824 */ /* 0x000fe200078e00ff */
[----:B------:R-:W-:-:S02]  /*0af0*/  LOP3.LUT R6, R0, 0xc, RZ, 0xfc, !PT ;  /* 0x0000000c00067812 */ /* 0x000fc400078efcff */
[----:B------:R-:W-:Y:S02]  /*0b00*/  LOP3.LUT R22, R55, 0x38, R58, 0xfe, !PT ;  /* 0x0000003837167812 */ /* 0x000fe400078efe3a */
[----:B------:R-:W-:Y:S01]  /*0b10*/  LOP3.LUT R47, R5, R12, RZ, 0xfc, !PT ;  /* 0x0000000c052f7212 */ /* 0x000fe200078efcff */
[----:B------:R-:W-:Y:S01]  /*0b20*/  IMAD.HI R12, R32, 0x38e38e39, RZ ;  /* 0x38e38e39200c7827 */ /* 0x000fe200078e02ff */
[----:B------:R-:W-:Y:S02]  /*0b30*/  LOP3.LUT R100, R0, 0x7, R97, 0x78, !PT ;  /* 0x0000000700647812 */ /* 0x000fe400078e7861 */
[----:B------:R-:W-:Y:S01]  /*0b40*/  LOP3.LUT R16, R0, 0x2, RZ, 0xfc, !PT ;  /* 0x0000000200107812 */ /* 0x000fe200078efcff */
[----:B------:R-:W-:Y:S01]  /*0b50*/  IMAD.SHL.U32 R47, R47, 0x2, RZ ;  /* 0x000000022f2f7824 */ /* 0x000fe200078e00ff */
[----:B------:R-:W-:Y:S01]  /*0b60*/  SHF.R.U32.HI R9, RZ, 0x1f, R12 ;  /* 0x0000001fff097819 */ /* 0x000fe2000001160c */
[----:B------:R-:W-:Y:S01]  /*0b70*/  IMAD.SHL.U32 R100, R100, 0x8, RZ ;  /* 0x0000000864647824 */ /* 0x000fe200078e00ff */
[----:B------:R-:W-:-:S02]  /*0b80*/  LOP3.LUT R14, R0, 0x4, RZ, 0xfc, !PT ;  /* 0x00000004000e7812 */ /* 0x000fc400078efcff */
[C---:B------:R-:W-:Y:S02]  /*0b90*/  LOP3.LUT R8, R0.reuse, 0xa, RZ, 0xfc, !PT ;  /* 0x0000000a00087812 */ /* 0x040fe400078efcff */
[----:B------:R-:W-:Y:S02]  /*0ba0*/  LOP3.LUT R4, R4, 0x7, R97, 0x78, !PT ;  /* 0x0000000704047812 */ /* 0x000fe400078e7861 */
[----:B------:R-:W-:Y:S02]  /*0bb0*/  LOP3.LUT R0, R0, 0xe, RZ, 0xfc, !PT ;  /* 0x0000000e00007812 */ /* 0x000fe400078efcff */
[----:B------:R-:W-:Y:S01]  /*0bc0*/  LOP3.LUT R6, R6, 0x7, R97, 0x78, !PT ;  /* 0x0000000706067812 */ /* 0x000fe200078e7861 */
[----:B------:R-:W-:Y:S01]  /*0bd0*/  IMAD.SHL.U32 R4, R4, 0x8, RZ ;  /* 0x0000000804047824 */ /* 0x000fe200078e00ff */
[----:B------:R-:W-:Y:S01]  /*0be0*/  LEA.HI.SX32 R9, R12, R9, 0x14 ;  /* 0x000000090c097211 */ /* 0x000fe200078fa2ff */
[----:B------:R-:W-:Y:S01]  /*0bf0*/  IMAD.HI R12, R22, 0x38e38e39, RZ ;  /* 0x38e38e39160c7827 */ /* 0x000fe200078e02ff */
[----:B------:R-:W-:-:S02]  /*0c00*/  LOP3.LUT R16, R16, 0x7, R97, 0x78, !PT ;  /* 0x0000000710107812 */ /* 0x000fc400078e7861 */
[----:B------:R-:W-:Y:S01]  /*0c10*/  LOP3.LUT R14, R14, 0x7, R97, 0x78, !PT ;  /* 0x000000070e0e7812 */ /* 0x000fe200078e7861 */
[----:B------:R-:W-:Y:S01]  /*0c20*/  IMAD.SHL.U32 R6, R6, 0x8, RZ ;  /* 0x0000000806067824 */ /* 0x000fe200078e00ff */
[----:B------:R-:W-:Y:S01]  /*0c30*/  LOP3.LUT R8, R8, 0x7, R97, 0x78, !PT ;  /* 0x0000000708087812 */ /* 0x000fe200078e7861 */
[----:B------:R-:W-:Y:S01]  /*0c40*/  IMAD.SHL.U32 R16, R16, 0x8, RZ ;  /* 0x0000000810107824 */ /* 0x000fe200078e00ff */
[----:B------:R-:W-:Y:S01]  /*0c50*/  LOP3.LUT R0, R0, 0x7, R97, 0x78, !PT ;  /* 0x0000000700007812 */ /* 0x000fe200078e7861 */
[----:B------:R-:W-:Y:S01]  /*0c60*/  IMAD.SHL.U32 R14, R14, 0x8, RZ ;  /* 0x000000080e0e7824 */ /* 0x000fe200078e00ff */
[----:B------:R-:W-:Y:S01]  /*0c70*/  LOP3.LUT R36, R55, R58, RZ, 0xfc, !PT ;  /* 0x0000003a37247212 */ /* 0x000fe200078efcff */
[----:B------:R-:W-:Y:S01]  /*0c80*/  IMAD.SHL.U32 R8, R8, 0x8, RZ ;  /* 0x0000000808087824 */ /* 0x000fe200078e00ff */
[----:B------:R-:W-:Y:S01]  /*0c90*/  LOP3.LUT R28, R55, 0x20, R58, 0xfe, !PT ;  /* 0x00000020371c7812 */ /* 0x000fe200078efe3a */
[----:B------:R-:W-:Y:S01]  /*0ca0*/  IMAD.SHL.U32 R0, R0, 0x8, RZ ;  /* 0x0000000800007824 */ /* 0x000fe200078e00ff */
[----:B------:R-:W-:Y:S01]  /*0cb0*/  SHF.R.U32.HI R39, RZ, 0x1f, R12 ;  /* 0x0000001fff277819 */ /* 0x000fe2000001160c */
[----:B------:R-:W-:Y:S01]  /*0cc0*/  IMAD R9, R9, -0x4800, R32 ;  /* 0xffffb80009097824 */ /* 0x000fe200078e0220 */
[C---:B------:R-:W-:Y:S01]  /*0cd0*/  LOP3.LUT R49, R5.reuse, R4, RZ, 0xfc, !PT ;  /* 0x0000000405317212 */ /* 0x040fe200078efcff */
[----:B------:R-:W-:Y:S01]  /*0ce0*/  IMAD.HI R4, R36, 0x38e38e39, RZ ;  /* 0x38e38e3924047827 */ /* 0x000fe200078e02ff */
[----:B------:R-:W-:-:S02]  /*0cf0*/  LOP3.LUT R3, R5, R6, RZ, 0xfc, !PT ;  /* 0x0000000605037212 */ /* 0x000fc400078efcff */
[----:B------:R-:W-:Y:S01]  /*0d00*/  LEA.HI.SX32 R39, R12, R39, 0x14 ;  /* 0x000000270c277211 */ /* 0x000fe200078fa2ff */
[----:B------:R-:W-:Y:S01]  /*0d10*/  IMAD.HI R6, R28, 0x38e38e39, RZ ;  /* 0x38e38e391c067827 */ /* 0x000fe200078e02ff */
[----:B------:R-:W-:Y:S02]  /*0d20*/  LOP3.LUT R12, R55, 0x60, R58, 0xfe, !PT ;  /* 0x00000060370c7812 */ /* 0x000fe400078efe3a */
[----:B------:R-:W-:Y:S01]  /*0d30*/  LOP3.LUT R100, R5, R100, RZ, 0xfc, !PT ;  /* 0x0000006405647212 */ /* 0x000fe200078efcff */
[----:B------:R-:W-:Y:S01]  /*0d40*/  IMAD R39, R39, -0x4800, R22 ;  /* 0xffffb80027277824 */ /* 0x000fe200078e0216 */
[C---:B------:R-:W-:Y:S01]  /*0d50*/  LOP3.LUT R53, R5.reuse, R16, RZ, 0xfc, !PT ;  /* 0x0000001005357212 */ /* 0x040fe200078efcff */
[----:B------:R-:W-:Y:S01]  /*0d60*/  IMAD.HI R56, R12, 0x38e38e39, RZ ;  /* 0x38e38e390c387827 */ /* 0x000fe200078e02ff */
[C---:B------:R-:W-:Y:S02]  /*0d70*/  LOP3.LUT R51, R5.reuse, R14, RZ, 0xfc, !PT ;  /* 0x0000000e05337212 */ /* 0x040fe400078efcff */
[C---:B------:R-:W-:Y:S01]  /*0d80*/  LOP3.LUT R45, R5.reuse, R8, RZ, 0xfc, !PT ;  /* 0x00000008052d7212 */ /* 0x040fe200078efcff */
[----:B------:R-:W-:Y:S01]  /*0d90*/  VIADD R32, R112, UR11 ;  /* 0x0000000b70207c36 */ /* 0x000fe20008000000 */
[----:B------:R-:W-:Y:S01]  /*0da0*/  LOP3.LUT R0, R5, R0, RZ, 0xfc, !PT ;  /* 0x0000000005007212 */ /* 0x000fe200078efcff */
[----:B------:R-:W-:Y:S01]  /*0db0*/  VIADD R22, R108, UR11 ;  /* 0x0000000b6c167c36 */ /* 0x000fe20008000000 */
[----:B------:R-:W-:Y:S01]  /*0dc0*/  SHF.R.U32.HI R5, RZ, 0x1f, R4 ;  /* 0x0000001fff057819 */ /* 0x000fe20000011604 */
[----:B------:R-:W-:Y:S01]  /*0dd0*/  IMAD.SHL.U32 R100, R100, 0x2, RZ ;  /* 0x0000000264647824 */ /* 0x000fe200078e00ff */
[----:B------:R-:W-:Y:S01]  /*0de0*/  LOP3.LUT R26, R55, 0x28, R58, 0xfe, !PT ;  /* 0x00000028371a7812 */ /* 0x000fe200078efe3a */
[----:B------:R-:W-:Y:S01]  /*0df0*/  IMAD.SHL.U32 R53, R53, 0x2, RZ ;  /* 0x0000000235357824 */ /* 0x000fe200078e00ff */
[----:B------:R-:W-:Y:S01]  /*0e00*/  SHF.R.U32.HI R17, RZ, 0x1f, R6 ;  /* 0x0000001fff117819 */ /* 0x000fe20000011606 */
[----:B------:R-:W-:Y:S01]  /*0e10*/  IMAD.SHL.U32 R51, R51, 0x2, RZ ;  /* 0x0000000233337824 */ /* 0x000fe200078e00ff */
[----:B------:R-:W-:Y:S01]  /*0e20*/  LOP3.LUT R18, R55, 0x48, R58, 0xfe, !PT ;  /* 0x0000004837127812 */ /* 0x000fe200078efe3a */
[----:B------:R-:W-:Y:S01]  /*0e30*/  IMAD.SHL.U32 R49, R49, 0x2, RZ ;  /* 0x0000000231317824 */ /* 0x000fe200078e00ff */
[----:B------:R-:W-:Y:S01]  /*0e40*/  LOP3.LUT R30, R55, 0x18, R58, 0xfe, !PT ;  /* 0x00000018371e7812 */ /* 0x000fe200078efe3a */
[----:B------:R-:W-:Y:S01]  /*0e50*/  IMAD.SHL.U32 R45, R45, 0x2, RZ ;  /* 0x000000022d2d7824 */ /* 0x000fe200078e00ff */
[----:B------:R-:W-:Y:S01]  /*0e60*/  LOP3.LUT R34, R55, 0x8, R58, 0xfe, !PT ;  /* 0x0000000837227812 */ /* 0x000fe200078efe3a */
[----:B------:R-:W-:Y:S01]  /*0e70*/  IMAD.SHL.U32 R3, R3, 0x2, RZ ;  /* 0x0000000203037824 */ /* 0x000fe200078e00ff */
[----:B------:R-:W-:Y:S01]  /*0e80*/  LEA.HI.SX32 R5, R4, R5, 0x14 ;  /* 0x0000000504057211 */ /* 0x000fe200078fa2ff */
[----:B------:R-:W-:Y:S01]  /*0e90*/  IMAD.HI R4, R26, 0x38e38e39, RZ ;  /* 0x38e38e391a047827 */ /* 0x000fe200078e02ff */
[----:B------:R-:W-:-:S02]  /*0ea0*/  LEA.HI.SX32 R17, R6, R17, 0x14 ;  /* 0x0000001106117211 */ /* 0x000fc400078fa2ff */
[----:B------:R-:W-:Y:S01]  /*0eb0*/  SHF.R.U32.HI R29, RZ, 0x1f, R56 ;  /* 0x0000001fff1d7819 */ /* 0x000fe20000011638 */
[----:B------:R-:W-:Y:S01]  /*0ec0*/  IMAD.HI R6, R18, 0x38e38e39, RZ ;  /* 0x38e38e3912067827 */ /* 0x000fe200078e02ff */
[----:B------:R-:W-:Y:S02]  /*0ed0*/  SHF.R.U32.HI R21, RZ, 0x1f, R4 ;  /* 0x0000001fff157819 */ /* 0x000fe40000011604 */
[----:B------:R-:W-:Y:S01]  /*0ee0*/  LOP3.LUT R16, R55, 0x50, R58, 0xfe, !PT ;  /* 0x0000005037107812 */ /* 0x000fe200078efe3a */
[----:B------:R-:W-:Y:S01]  /*0ef0*/  IMAD.HI R8, R30, 0x38e38e39, RZ ;  /* 0x38e38e391e087827 */ /* 0x000fe200078e02ff */
[----:B------:R-:W-:Y:S02]  /*0f00*/  SHF.R.U32.HI R35, RZ, 0x1f, R6 ;  /* 0x0000001fff237819 */ /* 0x000fe40000011606 */
[----:B------:R-:W-:Y:S01]  /*0f10*/  LOP3.LUT R20, R55, 0x40, R58, 0xfe, !PT ;  /* 0x0000004037147812 */ /* 0x000fe200078efe3a */
[----:B------:R-:W-:Y:S01]  /*0f20*/  IMAD.HI R14, R34, 0x38e38e39, RZ ;  /* 0x38e38e39220e7827 */ /* 0x000fe200078e02ff */
[----:B------:R-:W-:-:S02]  /*0f30*/  SHF.R.U32.HI R15, RZ, 0x1f, R8 ;  /* 0x0000001fff0f7819 */ /* 0x000fc40000011608 */
[----:B------:R-:W-:Y:S01]  /*0f40*/  LEA.HI.SX32 R29, R56, R29, 0x14 ;  /* 0x0000001d381d7211 */ /* 0x000fe200078fa2ff */
[----:B------:R-:W-:Y:S01]  /*0f50*/  IMAD.SHL.U32 R56, R97, 0x8, RZ ;  /* 0x0000000861387824 */ /* 0x000fe200078e00ff */
[----:B------:R-:W-:Y:S01]  /*0f60*/  SHF.R.U32.HI R7, RZ, 0x1f, R14 ;  /* 0x0000001fff077819 */ /* 0x000fe2000001160e */
[----:B------:R-:W-:Y:S01]  /*0f70*/  IMAD R5, R5, -0x4800, R36 ;  /* 0xffffb80005057824 */ /* 0x000fe200078e0224 */
[----:B------:R-:W-:Y:S01]  /*0f80*/  LOP3.LUT R24, R55, 0x30, R58, 0xfe, !PT ;  /* 0x0000003037187812 */ /* 0x000fe200078efe3a */
[----:B------:R-:W-:Y:S01]  /*0f90*/  IMAD R29, R29, -0x4800, R12 ;  /* 0xffffb8001d1d7824 */ /* 0x000fe200078e020c */
[----:B------:R-:W-:Y:S01]  /*0fa0*/  LEA.HI.SX32 R21, R4, R21, 0x14 ;  /* 0x0000001504157211 */ /* 0x000fe200078fa2ff */
[----:B------:R-:W-:Y:S01]  /*0fb0*/  IMAD.HI R4, R16, 0x38e38e39, RZ ;  /* 0x38e38e3910047827 */ /* 0x000fe200078e02ff */
[----:B------:R-:W-:Y:S01]  /*0fc0*/  LEA.HI.SX32 R35, R6, R35, 0x14 ;  /* 0x0000002306237211 */ /* 0x000fe200078fa2ff */
[----:B------:R-:W2:Y:S01]  /*0fd0*/  LDC.64 R12, c[0x0][0x210] ;  /* 0x00008400ff0c7b82 */ /* 0x000ea20000000a00 */
[----:B------:R-:W-:Y:S01]  /*0fe0*/  LEA.HI.SX32 R15, R8, R15, 0x14 ;  /* 0x0000000f080f7211 */ /* 0x000fe200078fa2ff */
[----:B------:R-:W-:Y:S01]  /*0ff0*/  IMAD.HI R8, R20, 0x38e38e39, RZ ;  /* 0x38e38e3914087827 */ /* 0x000fe200078e02ff */
[----:B------:R-:W-:-:S02]  /*1000*/  LEA.HI.SX32 R7, R14, R7, 0x14 ;  /* 0x000000070e077211 */ /* 0x000fc400078fa2ff */
[----:B------:R-:W-:Y:S01]  /*1010*/  SHF.R.U32.HI R33, RZ, 0x1f, R4 ;  /* 0x0000001fff217819 */ /* 0x000fe20000011604 */
[----:B------:R-:W-:Y:S01]  /*1020*/  IMAD.HI R14, R24, 0x38e38e39, RZ ;  /* 0x38e38e39180e7827 */ /* 0x000fe200078e02ff */
[----:B------:R-:W-:Y:S02]  /*1030*/  SHF.R.U32.HI R37, RZ, 0x1f, R8 ;  /* 0x0000001fff257819 */ /* 0x000fe40000011608 */
[----:B------:R-:W-:Y:S01]  /*1040*/  LEA.HI.SX32 R33, R4, R33, 0x14 ;  /* 0x0000002104217211 */ /* 0x000fe200078fa2ff */
[----:B------:R-:W-:Y:S01]  /*1050*/  IMAD R35, R35, -0x4800, R18 ;  /* 0xffffb80023237824 */ /* 0x000fe200078e0212 */
[----:B------:R-:W-:Y:S01]  /*1060*/  SHF.R.U32.HI R25, RZ, 0x1f, R14 ;  /* 0x0000001fff197819 */ /* 0x000fe2000001160e */
[----:B------:R-:W3:Y:S01]  /*1070*/  LDC.64 R18, c[0x0][0x218] ;  /* 0x00008600ff127b82 */ /* 0x000ee20000000a00 */
[----:B------:R-:W-:Y:S01]  /*1080*/  LOP3.LUT R4, R55, 0x78, R58, 0xfe, !PT ;  /* 0x0000007837047812 */ /* 0x000fe200078efe3a */
[----:B------:R-:W-:Y:S01]  /*1090*/  IMAD R7, R7, -0x4800, R34 ;  /* 0xffffb80007077824 */ /* 0x000fe200078e0222 */
[----:B------:R-:W-:Y:S01]  /*10a0*/  LEA.HI.SX32 R37, R8, R37, 0x14 ;  /* 0x0000002508257211 */ /* 0x000fe200078fa2ff */
[----:B------:R-:W-:Y:S01]  /*10b0*/  IMAD R15, R15, -0x4800, R30 ;  /* 0xffffb8000f0f7824 */ /* 0x000fe200078e021e */
[----:B------:R-:W-:Y:S01]  /*10c0*/  LOP3.LUT R6, R55, 0x70, R58, 0xfe, !PT ;  /* 0x0000007037067812 */ /* 0x000fe200078efe3a */
[----:B------:R-:W-:Y:S01]  /*10d0*/  IMAD.HI R38, R4, 0x38e38e39, RZ ;  /* 0x38e38e3904267827 */ /* 0x000fe200078e02ff */
[----:B------:R-:W-:-:S02]  /*10e0*/  LEA.HI.SX32 R25, R14, R25, 0x14 ;  /* 0x000000190e197211 */ /* 0x000fc400078fa2ff */
[----:B------:R-:W-:Y:S01]  /*10f0*/  LOP3.LUT R8, R55, 0x68, R58, 0xfe, !PT ;  /* 0x0000006837087812 */ /* 0x000fe200078efe3a */
[----:B------:R-:W-:Y:S01]  /*1100*/  IMAD.HI R40, R6, 0x38e38e39, RZ ;  /* 0x38e38e3906287827 */ /* 0x000fe200078e02ff */
[----:B------:R-:W-:Y:S02]  /*1110*/  LOP3.LUT R14, R55, 0x58, R58, 0xfe, !PT ;  /* 0x00000058370e7812 */ /* 0x000fe400078efe3a */
[----:B------:R-:W-:Y:S01]  /*1120*/  SHF.R.U32.HI R11, RZ, 0x1f, R38 ;  /* 0x0000001fff0b7819 */ /* 0x000fe20000011626 */
[----:B------:R-:W-:Y:S01]  /*1130*/  IMAD.HI R42, R8, 0x38e38e39, RZ ;  /* 0x38e38e39082a7827 */ /* 0x000fe200078e02ff */
[----:B------:R-:W-:Y:S02]  /*1140*/  SHF.R.U32.HI R23, RZ, 0x1f, R40 ;  /* 0x0000001fff177819 */ /* 0x000fe40000011628 */
[----:B------:R-:W-:Y:S01]  /*1150*/  LOP3.LUT R56, R56, 0x78, RZ, 0xc0, !PT ;  /* 0x0000007838387812 */ /* 0x000fe200078ec0ff */
[----:B------:R-:W-:Y:S01]  /*1160*/  IMAD.HI R62, R14, 0x38e38e39, RZ ;  /* 0x38e38e390e3e7827 */ /* 0x000fe200078e02ff */
[----:B------:R-:W-:-:S02]  /*1170*/  SHF.R.U32.HI R27, RZ, 0x1f, R42 ;  /* 0x0000001fff1b7819 */ /* 0x000fc4000001162a */
[----:B------:R-:W-:Y:S01]  /*1180*/  LEA.HI.SX32 R11, R38, R11, 0x14 ;  /* 0x0000000b260b7211 */ /* 0x000fe200078fa2ff */
[----:B------:R-:W-:Y:S01]  /*1190*/  IMAD R17, R17, -0x4800, R28 ;  /* 0xffffb80011117824 */ /* 0x000fe200078e021c */
[----:B------:R-:W-:Y:S01]  /*11a0*/  SHF.R.U32.HI R31, RZ, 0x1f, R62 ;  /* 0x0000001fff1f7819 */ /* 0x000fe2000001163e */
[----:B------:R-:W-:Y:S01]  /*11b0*/  IMAD R5, R5, 0xc00, R56 ;  /* 0x00000c0005057824 */ /* 0x000fe200078e0238 */
[----:B------:R-:W-:Y:S01]  /*11c0*/  LEA.HI.SX32 R23, R40, R23, 0x14 ;  /* 0x0000001728177211 */ /* 0x000fe200078fa2ff */
[----:B------:R-:W-:Y:S01]  /*11d0*/  IMAD R21, R21, -0x4800, R26 ;  /* 0xffffb80015157824 */ /* 0x000fe200078e021a */
[----:B------:R-:W-:Y:S01]  /*11e0*/  LEA.HI.SX32 R27, R42, R27, 0x14 ;  /* 0x0000001b2a1b7211 */ /* 0x000fe200078fa2ff */
[----:B------:R-:W-:Y:S01]  /*11f0*/  IMAD R7, R7, 0xc00, R56 ;  /* 0x00000c0007077824 */ /* 0x000fe200078e0238 */
[----:B------:R-:W-:Y:S01]  /*1200*/  LEA.HI.SX32 R31, R62, R31, 0x14 ;  /* 0x0000001f3e1f7211 */ /* 0x000fe200078fa2ff */
[----:B--2---:R-:W-:Y:S01]  /*1210*/  IMAD.WIDE.U32 R74, R56, 0x2, R12 ;  /* 0x00000002384a7825 */ /* 0x004fe200078e000c */
[----:B------:R-:W-:-:S02]  /*1220*/  SHF.L.U32 R117, R117, 0x1, RZ ;  /* 0x0000000175757819 */ /* 0x000fc400000006ff */
[----:B------:R-:W-:Y:S01]  /*1230*/  LOP3.LUT R121, R97, 0x1f, RZ, 0xc0, !PT ;  /* 0x0000001f61797812 */ /* 0x000fe200078ec0ff */
[----:B------:R-:W-:Y:S01]  /*1240*/  IMAD R25, R25, -0x4800, R24 ;  /* 0xffffb80019197824 */ /* 0x000fe200078e0218 */
[----:B------:R-:W-:Y:S01]  /*1250*/  @!PT LDS RZ, [RZ] ;  /* 0x00000000fffff984 */ /* 0x000fe20000000800 */
[----:B------:R-:W-:Y:S01]  /*1260*/  @!PT LDS RZ, [RZ] ;  /* 0x00000000fffff984 */ /* 0x000fe20000000800 */
[----:B------:R-:W-:Y:S01]  /*1270*/  @!PT LDS RZ, [RZ] ;  /* 0x00000000fffff984 */ /* 0x000fe20000000800 */
[----:B------:R-:W-:Y:S01]  /*1280*/  LDGSTS.E.BYPASS.LTC128B.128 [R67], desc[UR12][R74.64] ;  /* 0x000000004a437fae */ /* 0x000fe2000b901d4c */
[----:B------:R-:W-:Y:S01]  /*1290*/  IMAD R9, R9, 0xc00, R56 ;  /* 0x00000c0009097824 */ /* 0x000fe200078e0238 */
[----:B------:R-:W-:Y:S01]  /*12a0*/  IADD3 R61, R117, UR11, RZ ;  /* 0x0000000b753d7c10 */ /* 0x000fe2000fffe0ff */
[----:B------:R-:W-:Y:S01]  /*12b0*/  IMAD R11, R11, -0x4800, R4 ;  /* 0xffffb8000b0b7824 */ /* 0x000fe200078e0204 */
[----:B------:R-:W-:Y:S01]  /*12c0*/  LDGSTS.E.BYPASS.LTC128B.128 [R65], desc[UR12][R74.64] ;  /* 0x000000004a417fae */ /* 0x000fe2000b901d4c */
[----:B------:R-:W-:Y:S02]  /*12d0*/  IMAD R15, R15, 0xc00, R56 ;  /* 0x00000c000f0f7824 */ /* 0x000fe400078e0238 */
[----:B------:R-:W-:Y:S01]  /*12e0*/  IMAD R37, R37, -0x4800, R20 ;  /* 0xffffb80025257824 */ /* 0x000fe200078e0214 */
[----:B------:R-:W0:Y:S01]  /*12f0*/  LDGDEPBAR ;  /* 0x00000000000079af */ /* 0x000e220000000000 */
[----:B------:R-:W-:-:S02]  /*1300*/  IMAD R23, R23, -0x4800, R6 ;  /* 0xffffb80017177824 */ /* 0x000fc400078e0206 */
[----:B------:R-:W-:Y:S02]  /*1310*/  IMAD R17, R17, 0xc00, R56 ;  /* 0x00000c0011117824 */ /* 0x000fe400078e0238 */
[----:B---3--:R-:W-:-:S04]  /*1320*/  IMAD.WIDE R4, R5, 0x2, R18 ;  /* 0x0000000205047825 */ /* 0x008fc800078e0212 */
[----:B------:R-:W-:Y:S01]  /*1330*/  IMAD R27, R27, -0x4800, R8 ;  /* 0xffffb8001b1b7824 */ /* 0x000fe200078e0208 */
[----:B------:R-:W-:Y:S01]  /*1340*/  LDGSTS.E.BYPASS.LTC128B.128 [R67+0x3000], desc[UR12][R4.64] ;  /* 0x0300000004437fae */ /* 0x000fe2000b901d4c */
[----:B------:R-:W-:Y:S02]  /*1350*/  IMAD R21, R21, 0xc00, R56 ;  /* 0x00000c0015157824 */ /* 0x000fe400078e0238 */
[----:B------:R-:W-:-:S04]  /*1360*/  IMAD.WIDE R6, R7, 0x2, R18 ;  /* 0x0000000207067825 */ /* 0x000fc800078e0212 */
[----:B------:R-:W-:Y:S01]  /*1370*/  IMAD R33, R33, -0x4800, R16 ;  /* 0xffffb80021217824 */ /* 0x000fe200078e0210 */
[----:B------:R-:W-:Y:S01]  /*1380*/  LDGSTS.E.BYPASS.LTC128B.128 [R65+0x3000], desc[UR12][R6.64] ;  /* 0x0300000006417fae */ /* 0x000fe2000b901d4c */
[----:B------:R-:W-:Y:S02]  /*1390*/  IMAD R31, R31, -0x4800, R14 ;  /* 0xffffb8001f1f7824 */ /* 0x000fe400078e020e */
[----:B------:R-:W-:Y:S02]  /*13a0*/  IMAD R25, R25, 0xc00, R56 ;  /* 0x00000c0019197824 */ /* 0x000fe400078e0238 */
[----:B------:R-:W-:-:S04]  /*13b0*/  IMAD.WIDE R8, R9, 0x2, R18 ;  /* 0x0000000209087825 */ /* 0x000fc800078e0212 */
[----:B------:R-:W-:Y:S01]  /*13c0*/  IMAD R88, R39, 0xc00, R56 ;  /* 0x00000c0027587824 */ /* 0x000fe200078e0238 */
[----:B------:R-:W-:Y:S01]  /*13d0*/  LDGSTS.E.BYPASS.LTC128B.128 [R63+0x3000], desc[UR12][R8.64] ;  /* 0x03000000083f7fae */ /* 0x000fe2000b901d4c */
[----:B------:R-:W-:Y:S01]  /*13e0*/  IMAD.WIDE R14, R15, 0x2, R18 ;  /* 0x000000020f0e7825 */ /* 0x000fe200078e0212 */
[----:B------:R-:W-:-:S03]  /*13f0*/  IADD3 R66, P3, R8, 0x300, RZ ;  /* 0x0000030008427810 */ /* 0x000fc60007f7e0ff */
[----:B------:R-:W-:Y:S01]  /*1400*/  IMAD R90, R37, 0xc00, R56 ;  /* 0x00000c00255a7824 */ /* 0x000fe200078e0238 */
[----:B------:R-:W-:Y:S01]  /*1410*/  LDGSTS.E.BYPASS.LTC128B.128 [R61+0x3000], desc[UR12][R14.64] ;  /* 0x030000000e3d7fae */ /* 0x000fe2000b901d4c */
[----:B------:R-:W-:-:S04]  /*1420*/  IMAD.WIDE R16, R17, 0x2, R18 ;  /* 0x0000000211107825 */ /* 0x000fc800078e0212 */
[----:B------:R-:W-:Y:S01]  /*1430*/  IMAD R72, R35, 0xc00, R56 ;  /* 0x00000c0023487824 */ /* 0x000fe200078e0238 */
[----:B------:R-:W-:Y:S01]  /*1440*/  LDGSTS.E.BYPASS.LTC128B.128 [R43+0x3000], desc[UR12][R16.64] ;  /* 0x03000000102b7fae */ /* 0x000fe2000b901d4c */
[----:B------:R-:W-:-:S04]  /*1450*/  IMAD.WIDE R20, R21, 0x2, R18 ;  /* 0x0000000215147825 */ /* 0x000fc800078e0212 */
[----:B------:R-:W-:Y:S02]  /*1460*/  VIADD R39, R115, UR11 ;  /* 0x0000000b73277c36 */ /* 0x000fe40008000000 */
[----:B------:R-:W-:Y:S02]  /*1470*/  IMAD R70, R33, 0xc00, R56 ;  /* 0x00000c0021467824 */ /* 0x000fe400078e0238 */
[----:B------:R-:W-:Y:S01]  /*1480*/  IMAD.WIDE R24, R25, 0x2, R18 ;  /* 0x0000000219187825 */ /* 0x000fe200078e0212 */
[----:B------:R-:W-:Y:S03]  /*1490*/  LDGSTS.E.BYPASS.LTC128B.128 [R39+0x3000], desc[UR12][R20.64] ;  /* 0x0300000014277fae */ /* 0x000fe6000b901d4c */
[----:B------:R-:W-:Y:S02]  /*14a0*/  VIADD R37, R114, UR11 ;  /* 0x0000000b72257c36 */ /* 0x000fe40008000000 */
[----:B------:R-:W-:-:S02]  /*14b0*/  IMAD R68, R31, 0xc00, R56 ;  /* 0x00000c001f447824 */ /* 0x000fc400078e0238 */
[----:B------:R-:W-:Y:S01]  /*14c0*/  IMAD.WIDE R88, R88, 0x2, R18 ;  /* 0x0000000258587825 */ /* 0x000fe200078e0212 */
[----:B------:R-:W-:Y:S03]  /*14d0*/  LDGSTS.E.BYPASS.LTC128B.128 [R37+0x3000], desc[UR12][R24.64] ;  /* 0x0300000018257fae */ /* 0x000fe6000b901d4c */
[----:B------:R-:W-:Y:S01]  /*14e0*/  VIADD R33, R113, UR11 ;  /* 0x0000000b71217c36 */ /* 0x000fe20008000000 */
[----:B------:R-:W-:Y:S01]  /*14f0*/  IADD3 R76, P0, R88, 0x300, RZ ;  /* 0x00000300584c7810 */ /* 0x000fe20007f1e0ff */
[--C-:B------:R-:W-:Y:S02]  /*1500*/  IMAD R40, R29, 0xc00, R56.reuse ;  /* 0x00000c001d287824 */ /* 0x100fe400078e0238 */
[--C-:B------:R-:W-:Y:S01]  /*1510*/  IMAD R34, R27, 0xc00, R56.reuse ;  /* 0x00000c001b227824 */ /* 0x100fe200078e0238 */
[----:B------:R-:W-:Y:S01]  /*1520*/  LDGSTS.E.BYPASS.LTC128B.128 [R33+0x3000], desc[UR12][R88.64] ;  /* 0x0300000058217fae */ /* 0x000fe2000b901d4c */
[----:B------:R-:W-:-:S02]  /*1530*/  IMAD R30, R23, 0xc00, R56 ;  /* 0x00000c00171e7824 */ /* 0x000fc400078e0238 */
[----:B------:R-:W-:Y:S02]  /*1540*/  IMAD R28, R11, 0xc00, R56 ;  /* 0x00000c000b1c7824 */ /* 0x000fe400078e0238 */
[----:B------:R-:W-:-:S04]  /*1550*/  IMAD.WIDE R90, R90, 0x2, R18 ;  /* 0x000000025a5a7825 */ /* 0x000fc800078e0212 */
[--C-:B------:R-:W-:Y:S01]  /*1560*/  IMAD.WIDE R72, R72, 0x2, R18.reuse ;  /* 0x0000000248487825 */ /* 0x100fe200078e0212 */
[----:B------:R-:W-:Y:S01]  /*1570*/  LDGSTS.E.BYPASS.LTC128B.128 [R32+0x3000], desc[UR12][R90.64] ;  /* 0x030000005a207fae */ /* 0x000fe2000b901d4c */
[----:B------:R-:W-:Y:S02]  /*1580*/  IADD3 R78, P1, R90, 0x300, RZ ;  /* 0x000003005a4e7810 */ /* 0x000fe40007f3e0ff */
[----:B------:R-:W-:Y:S02]  /*1590*/  VIADD R27, R111, UR11 ;  /* 0x0000000b6f1b7c36 */ /* 0x000fe40008000000 */
[----:B------:R-:W-:-:S03]  /*15a0*/  IMAD.WIDE R70, R70, 0x2, R18 ;  /* 0x0000000246467825 */ /* 0x000fc600078e0212 */
[----:B------:R-:W-:Y:S01]  /*15b0*/  LDGSTS.E.BYPASS.LTC128B.128 [R27+0x3000], desc[UR12][R72.64] ;  /* 0x03000000481b7fae */ /* 0x000fe2000b901d4c */
[----:B------:R-:W-:Y:S02]  /*15c0*/  VIADD R26, R110, UR11 ;  /* 0x0000000b6e1a7c36 */ /* 0x000fe40008000000 */
[----:B------:R-:W-:-:S03]  /*15d0*/  IMAD.WIDE R68, R68, 0x2, R18 ;  /* 0x0000000244447825 */ /* 0x000fc600078e0212 */
[----:B------:R-:W-:Y:S01]  /*15e0*/  LDGSTS.E.BYPASS.LTC128B.128 [R26+0x3000], desc[UR12][R70.64] ;  /* 0x03000000461a7fae */ /* 0x000fe2000b901d4c */
[----:B------:R-:W-:Y:S02]  /*15f0*/  VIADD R23, R109, UR11 ;  /* 0x0000000b6d177c36 */ /* 0x000fe40008000000 */
[----:B------:R-:W-:-:S03]  /*1600*/  IMAD.WIDE R40, R40, 0x2, R18 ;  /* 0x0000000228287825 */ /* 0x000fc600078e0212 */
[----:B------:R-:W-:Y:S01]  /*1610*/  LDGSTS.E.BYPASS.LTC128B.128 [R23+0x3000], desc[UR12][R68.64] ;  /* 0x0300000044177fae */ /* 0x000fe2000b901d4c */
[----:B------:R-:W-:-:S03]  /*1620*/  IMAD.WIDE R34, R34, 0x2, R18 ;  /* 0x0000000222227825 */ /* 0x000fc600078e0212 */
[----:B------:R-:W-:Y:S01]  /*1630*/  LDGSTS.E.BYPASS.LTC128B.128 [R22+0x3000], desc[UR12][R40.64] ;  /* 0x0300000028167fae */ /* 0x000fe2000b901d4c */
[----:B------:R-:W-:-:S04]  /*1640*/  IMAD.WIDE R30, R30, 0x2, R18 ;  /* 0x000000021e1e7825 */ /* 0x000fc800078e0212 */
[----:B------:R-:W-:-:S04]  /*1650*/  IMAD.WIDE R28, R28, 0x2, R18 ;  /* 0x000000021c1c7825 */ /* 0x000fc800078e0212 */
[----:B------:R-:W-:Y:S01]  /*1660*/  VIADD R19, R107, UR11 ;  /* 0x0000000b6b137c36 */ /* 0x000fe20008000000 */
[----:B------:R-:W-:Y:S01]  /*1670*/  IADD3 R92, P2, R28, 0x300, RZ ;  /* 0x000003001c5c7810 */ /* 0x000fe20007f5e0ff */
[----:B------:R-:W-:Y:S02]  /*1680*/  VIADD R18, R106, UR11 ;  /* 0x0000000b6a127c36 */ /* 0x000fe40008000000 */
[----:B------:R-:W-:Y:S01]  /*1690*/  VIADD R11, R105, UR11 ;  /* 0x0000000b690b7c36 */ /* 0x000fe20008000000 */
[----:B------:R-:W-:Y:S01]  /*16a0*/  LDGSTS.E.BYPASS.LTC128B.128 [R19+0x3000], desc[UR12][R34.64] ;  /* 0x0300000022137fae */ /* 0x000fe2000b901d4c */
[----:B------:R-:W-:Y:S01]  /*16b0*/  IMAD.X R77, RZ, RZ, R91, P1 ;  /* 0x000000ffff4d7224 */ /* 0x000fe200008e065b */
[----:B------:R-:W-:Y:S01]  /*16c0*/  IADD3 R82, P1, R70, 0x300, RZ ;  /* 0x0000030046527810 */ /* 0x000fe20007f3e0ff */
[----:B------:R-:W-:Y:S01]  /*16d0*/  IMAD.WIDE.U32 R12, R10, 0x10, R12 ;  /* 0x000000100a0c7825 */ /* 0x000fe200078e000c */
[----:B------:R-:W-:Y:S02]  /*16e0*/  LDGSTS.E.BYPASS.LTC128B.128 [R18+0x3000], desc[UR12][R30.64] ;  /* 0x030000001e127fae */ /* 0x000fe4000b901d4c */
[----:B------:R-:W-:Y:S01]  /*16f0*/  IADD3.X R81, RZ, R71, RZ, P1, !PT ;  /* 0x00000047ff517210 */ /* 0x000fe20000ffe4ff */
[----:B------:R-:W-:Y:S01]  /*1700*/  IMAD.SHL.U32 R0, R0, 0x2, RZ ;  /* 0x0000000200007824 */ /* 0x000fe200078e00ff */
[----:B------:R-:W-:Y:S01]  /*1710*/  LDGSTS.E.BYPASS.LTC128B.128 [R11+0x3000], desc[UR12][R28.64] ;  /* 0x030000001c0b7fae */ /* 0x000fe2000b901d4c */
[----:B------:R-:W-:-:S03]  /*1720*/  IADD3 R86, P1, R40, 0x300, RZ ;  /* 0x0000030028567810 */ /* 0x000fc60007f3e0ff */
[----:B------:R-:W0:Y:S02]  /*1730*/  LDGDEPBAR ;  /* 0x00000000000079af */ /* 0x000e240000000000 */
[----:B------:R-:W-:Y:S01]  /*1740*/  IMAD.X R85, RZ, RZ, R41, P1 ;  /* 0x000000ffff557224 */ /* 0x000fe200008e0629 */
[----:B------:R-:W-:Y:S06]  /*1750*/  BAR.SYNC.DEFER_BLOCKING 0x0 ;  /* 0x0000000000007b1d */ /* 0x000fec0000010000 */
[----:B------:R-:W-:Y:S01]  /*1760*/  @!PT LDS RZ, [RZ] ;  /* 0x00000000fffff984 */ /* 0x000fe20000000800 */
[----:B------:R-:W-:Y:S01]  /*1770*/  @!PT LDS RZ, [RZ] ;  /* 0x00000000fffff984 */ /* 0x000fe20000000800 */
[----:B------:R-:W-:Y:S01]  /*1780*/  @!PT LDS RZ, [RZ] ;  /* 0x00000000fffff984 */ /* 0x000fe20000000800 */
[----:B------:R-:W-:Y:S04]  /*1790*/  LDGSTS.E.BYPASS.LTC128B.128 [R67+0x1000], desc[UR12][R74.64+0x100] ;  /* 0x010001004a437fae */ /* 0x000fe8000b901d4c */
[----:B------:R-:W-:Y:S04]  /*17a0*/  LDGSTS.E.BYPASS.LTC128B.128 [R65+0x1000], desc[UR12][R74.64+0x100] ;  /* 0x010001004a417fae */ /* 0x000fe8000b901d4c */
[----:B------:R-:W0:Y:S04]  /*17b0*/  LDGDEPBAR ;  /* 0x00000000000079af */ /* 0x000e280000000000 */
[----:B------:R-:W-:Y:S04]  /*17c0*/  LDGSTS.E.BYPASS.LTC128B.128 [R67+0xb000], desc[UR12][R4.64+0x100] ;  /* 0x0b00010004437fae */ /* 0x000fe8000b901d4c */
        /* <DEDUP_REMOVED lines=15> */
[----:B------:R-:W0:Y:S01]  /*18c0*/  LDGDEPBAR ;  /* 0x00000000000079af */ /* 0x000e220000000000 */
[----:B------:R-:W-:Y:S06]  /*18d0*/  BAR.SYNC.DEFER_BLOCKING 0x0 ;  /* 0x0000000000007b1d */ /* 0x000fec0000010000 */
[----:B------:R-:W-:Y:S01]  /*18e0*/  @!PT LDS RZ, [RZ] ;  /* 0x00000000fffff984 */ /* 0x000fe20000000800 */
[----:B------:R-:W-:Y:S01]  /*18f0*/  @!PT LDS RZ, [RZ] ;  /* 0x00000000fffff984 */ /* 0x000fe20000000800 */
[----:B------:R-:W-:Y:S01]  /*1900*/  @!PT LDS RZ, [RZ] ;  /* 0x00000000fffff984 */ /* 0x000fe20000000800 */
[----:B------:R-:W-:Y:S04]  /*1910*/  LDGSTS.E.BYPASS.LTC128B.128 [R67+0x2000], desc[UR12][R74.64+0x200] ;  /* 0x020002004a437fae */ /* 0x000fe8000b901d4c */
[----:B------:R2:W-:Y:S04]  /*1920*/  LDGSTS.E.BYPASS.LTC128B.128 [R65+0x2000], desc[UR12][R74.64+0x200] ;  /* 0x020002004a417fae */ /* 0x0005e8000b901d4c */
[----:B------:R-:W0:Y:S04]  /*1930*/  LDGDEPBAR ;  /* 0x00000000000079af */ /* 0x000e280000000000 */
[----:B------:R-:W-:Y:S04]  /*1940*/  LDGSTS.E.BYPASS.LTC128B.128 [R67+0x13000], desc[UR12][R4.64+0x200] ;  /* 0x1300020004437fae */ /* 0x000fe8000b901d4c */
[----:B------:R3:W-:Y:S04]  /*1950*/  LDGSTS.E.BYPASS.LTC128B.128 [R65+0x13000], desc[UR12][R6.64+0x200] ;  /* 0x1300020006417fae */ /* 0x0007e8000b901d4c */
[----:B------:R4:W-:Y:S04]  /*1960*/  LDGSTS.E.BYPASS.LTC128B.128 [R63+0x13000], desc[UR12][R8.64+0x200] ;  /* 0x13000200083f7fae */ /* 0x0009e8000b901d4c */
[----:B------:R-:W-:Y:S04]  /*1970*/  LDGSTS.E.BYPASS.LTC128B.128 [R61+0x13000], desc[UR12][R14.64+0x200] ;  /* 0x130002000e3d7fae */ /* 0x000fe8000b901d4c */
[----:B------:R-:W-:Y:S01]  /*1980*/  LDGSTS.E.BYPASS.LTC128B.128 [R43+0x13000], desc[UR12][R16.64+0x200] ;  /* 0x13000200102b7fae */ /* 0x000fe2000b901d4c */
[----:B--2---:R-:W-:-:S03]  /*1990*/  IMAD.X R75, RZ, RZ, R89, P0 ;  /* 0x000000ffff4b7224 */ /* 0x004fc600000e0659 */
[----:B------:R-:W-:Y:S01]  /*19a0*/  LDGSTS.E.BYPASS.LTC128B.128 [R39+0x13000], desc[UR12][R20.64+0x200] ;  /* 0x1300020014277fae */ /* 0x000fe2000b901d4c */
[----:B------:R-:W-:-:S03]  /*19b0*/  IADD3 R80, P0, R72, 0x300, RZ ;  /* 0x0000030048507810 */ /* 0x000fc60007f1e0ff */
[----:B------:R-:W-:Y:S02]  /*19c0*/  LDGSTS.E.BYPASS.LTC128B.128 [R37+0x13000], desc[UR12][R24.64+0x200] ;  /* 0x1300020018257fae */ /* 0x000fe4000b901d4c */
[----:B------:R-:W-:Y:S01]  /*19d0*/  IMAD.X R79, RZ, RZ, R73, P0 ;  /* 0x000000ffff4f7224 */ /* 0x000fe200000e0649 */
[----:B------:R-:W-:Y:S01]  /*19e0*/  IADD3 R84, P0, R68, 0x300, RZ ;  /* 0x0000030044547810 */ /* 0x000fe20007f1e0ff */
[----:B------:R2:W-:Y:S01]  /*19f0*/  LDGSTS.E.BYPASS.LTC128B.128 [R33+0x13000], desc[UR12][R88.64+0x200] ;  /* 0x1300020058217fae */ /* 0x0005e2000b901d4c */
[----:B---3--:R-:W-:-:S03]  /*1a00*/  IMAD.X R65, RZ, RZ, R9, P3 ;  /* 0x000000ffff417224 */ /* 0x008fc600018e0609 */
[----:B------:R3:W-:Y:S01]  /*1a10*/  LDGSTS.E.BYPASS.LTC128B.128 [R32+0x13000], desc[UR12][R90.64+0x200] ;  /* 0x130002005a207fae */ /* 0x0007e2000b901d4c */
[----:B------:R-:W-:Y:S01]  /*1a20*/  IMAD.X R83, RZ, RZ, R69, P0 ;  /* 0x000000ffff537224 */ /* 0x000fe200000e0645 */
[----:B-1--4-:R-:W-:Y:S02]  /*1a30*/  CS2R R8, SRZ ;  /* 0x0000000000087805 */ /* 0x012fe4000001ff00 */
[----:B------:R1:W-:Y:S04]  /*1a40*/  LDGSTS.E.BYPASS.LTC128B.128 [R27+0x13000], desc[UR12][R72.64+0x200] ;  /* 0x13000200481b7fae */ /* 0x0003e8000b901d4c */
[----:B------:R4:W-:Y:S04]  /*1a50*/  LDGSTS.E.BYPASS.LTC128B.128 [R26+0x13000], desc[UR12][R70.64+0x200] ;  /* 0x13000200461a7fae */ /* 0x0009e8000b901d4c */
[----:B------:R5:W-:Y:S04]  /*1a60*/  LDGSTS.E.BYPASS.LTC128B.128 [R23+0x13000], desc[UR12][R68.64+0x200] ;  /* 0x1300020044177fae */ /* 0x000be8000b901d4c */
[----:B------:R-:W-:Y:S04]  /*1a70*/  LDGSTS.E.BYPASS.LTC128B.128 [R22+0x13000], desc[UR12][R40.64+0x200] ;  /* 0x1300020028167fae */ /* 0x000fe8000b901d4c */
[----:B------:R-:W-:Y:S01]  /*1a80*/  LDGSTS.E.BYPASS.LTC128B.128 [R19+0x13000], desc[UR12][R34.64+0x200] ;  /* 0x1300020022137fae */ /* 0x000fe2000b901d4c */
[----:B--2---:R-:W-:-:S03]  /*1a90*/  IADD3 R88, P0, R34, 0x300, RZ ;  /* 0x0000030022587810 */ /* 0x004fc60007f1e0ff */
[----:B------:R2:W-:Y:S01]  /*1aa0*/  LDGSTS.E.BYPASS.LTC128B.128 [R18+0x13000], desc[UR12][R30.64+0x200] ;  /* 0x130002001e127fae */ /* 0x0005e2000b901d4c */
[----:B---3--:R-:W-:-:S03]  /*1ab0*/  IMAD.X R91, RZ, RZ, R29, P2 ;  /* 0x000000ffff5b7224 */ /* 0x008fc600010e061d */
[----:B------:R3:W-:Y:S01]  /*1ac0*/  LDGSTS.E.BYPASS.LTC128B.128 [R11+0x13000], desc[UR12][R28.64+0x200] ;  /* 0x130002001c0b7fae */ /* 0x0007e2000b901d4c */
[----:B------:R-:W-:Y:S01]  /*1ad0*/  IMAD.X R87, RZ, RZ, R35, P0 ;  /* 0x000000ffff577224 */ /* 0x000fe200000e0623 */
[----:B------:R-:W-:Y:S02]  /*1ae0*/  IADD3 R90, P1, R30, 0x300, RZ ;  /* 0x000003001e5a7810 */ /* 0x000fe40007f3e0ff */
[----:B------:R-:W0:Y:S01]  /*1af0*/  LDGDEPBAR ;  /* 0x00000000000079af */ /* 0x000e220000000000 */
[----:B------:R-:W-:Y:S02]  /*1b00*/  IADD3 R74, P0, R24, 0x300, RZ ;  /* 0x00000300184a7810 */ /* 0x000fe40007f1e0ff */
[----:B-1----:R-:W-:Y:S01]  /*1b10*/  IADD3 R72, P2, R20, 0x300, RZ ;  /* 0x0000030014487810 */ /* 0x002fe20007f5e0ff */
[----:B------:R-:W-:Y:S01]  /*1b20*/  IMAD.X R89, RZ, RZ, R31, P1 ;  /* 0x000000ffff597224 */ /* 0x000fe200008e061f */
[----:B----4-:R-:W-:Y:S01]  /*1b30*/  IADD3 R70, P1, R16, 0x300, RZ ;  /* 0x0000030010467810 */ /* 0x010fe20007f3e0ff */
[----:B------:R-:W-:Y:S01]  /*1b40*/  IMAD.X R73, RZ, RZ, R25, P0 ;  /* 0x000000ffff497224 */ /* 0x000fe200000e0619 */
[----:B-----5:R-:W-:Y:S01]  /*1b50*/  IADD3 R68, P0, R14, 0x300, RZ ;  /* 0x000003000e447810 */ /* 0x020fe20007f1e0ff */
[----:B------:R-:W-:Y:S01]  /*1b60*/  IMAD.X R71, RZ, RZ, R21, P2 ;  /* 0x000000ffff477224 */ /* 0x000fe200010e0615 */
[----:B------:R-:W-:Y:S01]  /*1b70*/  IADD3 R64, P2, R6, 0x300, RZ ;  /* 0x0000030006407810 */ /* 0x000fe20007f5e0ff */
[----:B------:R-:W-:Y:S01]  /*1b80*/  IMAD.X R69, RZ, RZ, R17, P1 ;  /* 0x000000ffff457224 */ /* 0x000fe200008e0611 */
[----:B------:R-:W-:Y:S01]  /*1b90*/  IADD3 R62, P1, R4, 0x300, RZ ;  /* 0x00000300043e7810 */ /* 0x000fe20007f3e0ff */
[----:B------:R-:W-:Y:S01]  /*1ba0*/  IMAD.X R67, RZ, RZ, R15, P0 ;  /* 0x000000ffff437224 */ /* 0x000fe200000e060f */
[----:B------:R-:W-:Y:S01]  /*1bb0*/  IADD3 R96, P0, R12, 0x300, RZ ;  /* 0x000003000c607810 */ /* 0x000fe20007f1e0ff */
[----:B------:R-:W-:Y:S01]  /*1bc0*/  IMAD.X R63, RZ, RZ, R7, P2 ;  /* 0x000000ffff3f7224 */ /* 0x000fe200010e0607 */
[----:B------:R-:W-:Y:S01]  /*1bd0*/  CS2R R6, SRZ ;  /* 0x0000000000067805 */ /* 0x000fe2000001ff00 */
[----:B------:R-:W-:Y:S01]  /*1be0*/  IMAD.X R61, RZ, RZ, R5, P1 ;  /* 0x000000ffff3d7224 */ /* 0x000fe200008e0605 */
[----:B------:R-:W-:Y:S01]  /*1bf0*/  CS2R R4, SRZ ;  /* 0x0000000000047805 */ /* 0x000fe2000001ff00 */
[----:B------:R-:W-:Y:S01]  /*1c00*/  IMAD.X R95, RZ, RZ, R13, P0 ;  /* 0x000000ffff5f7224 */ /* 0x000fe200000e060d */
[----:B------:R-:W-:-:S02]  /*1c10*/  CS2R R12, SRZ ;  /* 0x00000000000c7805 */ /* 0x000fc4000001ff00 */
[----:B------:R-:W-:Y:S02]  /*1c20*/  CS2R R14, SRZ ;  /* 0x00000000000e7805 */ /* 0x000fe4000001ff00 */
[----:B------:R-:W-:Y:S02]  /*1c30*/  CS2R R16, SRZ ;  /* 0x0000000000107805 */ /* 0x000fe4000001ff00 */
[----:B--2---:R-:W-:Y:S02]  /*1c40*/  CS2R R18, SRZ ;  /* 0x0000000000127805 */ /* 0x004fe4000001ff00 */
[----:B---3--:R-:W-:Y:S01]  /*1c50*/  CS2R R10, SRZ ;  /* 0x00000000000a7805 */ /* 0x008fe2000001ff00 */
[----:B------:R-:W-:-:S04]  /*1c60*/  DEPBAR.LE SB0, 0x4 ;  /* 0x000081000000791a */ /* 0x000fc80000000000 */
[----:B------:R-:W-:Y:S06]  /*1c70*/  BAR.SYNC.DEFER_BLOCKING 0x0 ;  /* 0x0000000000007b1d */ /* 0x000fec0000010000 */
[----:B------:R1:W2:Y:S04]  /*1c80*/  LDSM.16.M88.4 R20, [R103+UR11] ;  /* 0x0000000b6714783b */ /* 0x0002a80008000200 */
[----:B------:R1:W3:Y:S04]  /*1c90*/  LDSM.16.M88.4 R24, [R100+UR11+0x3000] ;  /* 0x0030000b6418783b */ /* 0x0002e80008000200 */
[----:B------:R1:W4:Y:S01]  /*1ca0*/  LDSM.16.M88.4 R28, [R100+UR11+0x7000] ;  /* 0x0070000b641c783b */ /* 0x0003220008000200 */
[----:B------:R-:W-:-:S04]  /*1cb0*/  DEPBAR.LE SB1, 0x0 ;  /* 0x000090000000791a */ /* 0x000fc80000000000 */
.L_x_0:
[----:B--23--:R-:W-:Y:S01]  /*1cc0*/  HMMA.16816.F32.BF16 R4, R20, R24, R4 ;  /* 0x000000181404723c */ /* 0x00cfe20000041804 */
[----:B------:R-:W-:Y:S01]  /*1cd0*/  LDSM.16.M88.4 R32, [R54+UR4] ;  /* 0x000000043620783b */ /* 0x000fe20008000200 */
[----:B------:R-:W-:Y:S02]  /*1ce0*/  UIADD3 UR8, UR8, 0x1, URZ ;  /* 0x0000000108087890 */ /* 0x000fe4000fffe03f */
[----:B------:R-:W-:Y:S01]  /*1cf0*/  UIADD3 UR9, UR9, 0x1, URZ ;  /* 0x0000000109097890 */ /* 0x000fe2000fffe03f */
[----:B-1----:R-:W1:Y:S01]  /*1d00*/  LDSM.16.M88.4 R36, [R53+UR5] ;  /* 0x000000053524783b */ /* 0x002e620008000200 */
[----:B------:R-:W-:Y:S02]  /*1d10*/  HMMA.16816.F32.BF16 R8, R20, R26, R8 ;  /* 0x0000001a1408723c */ /* 0x000fe40000041808 */
[----:B------:R-:W-:Y:S01]  /*1d20*/  UISETP.GE.AND UP0, UPT, UR9, 0x3, UPT ;  /* 0x000000030900788c */ /* 0x000fe2000bf06270 */
[----:B------:R-:W2:Y:S02]  /*1d30*/  LDSM.16.M88.4 R40, [R53+UR5+0x4000] ;  /* 0x004000053528783b */ /* 0x000ea40008000200 */
[----:B------:R-:W-:Y:S01]  /*1d40*/  VIADD R98, R98, 0x80 ;  /* 0x0000008062627836 */ /* 0x000fe20000000000 */
[----:B----4-:R-:W-:Y:S01]  /*1d50*/  HMMA.16816.F32.BF16 R12, R20, R28, R12 ;  /* 0x0000001c140c723c */ /* 0x010fe2000004180c */
[----:B------:R-:W-:Y:S01]  /*1d60*/  LDSM.16.M88.4 R24, [R51+UR5] ;  /* 0x000000053318783b */ /* 0x000fe20008000200 */
[----:B------:R-:W-:Y:S02]  /*1d70*/  USEL UR9, UR9, URZ, !UP0 ;  /* 0x0000003f09097287 */ /* 0x000fe4000c000000 */
[----:B------:R-:W-:Y:S01]  /*1d80*/  ISETP.GE.U32.AND P3, PT, R98, 0xa80, PT ;  /* 0x00000a806200780c */ /* 0x000fe20003f66070 */
[----:B------:R-:W-:Y:S01]  /*1d90*/  UISETP.GE.AND UP0, UPT, UR8, 0x3, UPT ;  /* 0x000000030800788c */ /* 0x000fe2000bf06270 */
[----:B------:R-:W-:Y:S01]  /*1da0*/  HMMA.16816.F32.BF16 R16, R20, R30, R16 ;  /* 0x0000001e1410723c */ /* 0x000fe20000041810 */
[----:B------:R-:W3:Y:S01]  /*1db0*/  LDSM.16.M88.4 R20, [R52+UR4] ;  /* 0x000000043414783b */ /* 0x000ee20008000200 */
[----:B------:R-:W-:Y:S02]  /*1dc0*/  ULEA UR14, UR9, UR11, 0xc ;  /* 0x0000000b090e7291 */ /* 0x000fe4000f8e603f */
[----:B------:R-:W-:Y:S01]  /*1dd0*/  USEL UR8, UR8, URZ, !UP0 ;  /* 0x0000003f08087287 */ /* 0x000fe2000c000000 */
[----:B------:R-:W4:Y:S03]  /*1de0*/  LDSM.16.M88.4 R28, [R51+UR5+0x4000] ;  /* 0x00400005331c783b */ /* 0x000f260008000200 */
[----:B------:R-:W-:Y:S03]  /*1df0*/  VIADD R123, R120, UR14 ;  /* 0x0000000e787b7c36 */ /* 0x000fe60008000000 */
[C---:B------:R-:W-:Y:S01]  /*1e00*/  VIADD R124, R119.reuse, UR14 ;  /* 0x0000000e777c7c36 */ /* 0x040fe20008000000 */
[----:B------:R-:W-:Y:S06]  /*1e10*/  ULEA UR14, UR9, UR10, 0xf ;  /* 0x0000000a090e7291 */ /* 0x000fec000f8e783f */
[----:B------:R-:W-:-:S01]  /*1e20*/  VIADD R125, R119, UR14 ;  /* 0x0000000e777d7c36 */ /* 0x000fc20008000000 */
[----:B-1----:R-:W-:Y:S06]  /*1e30*/  HMMA.16816.F32.BF16 R4, R32, R36, R4 ;  /* 0x000000242004723c */ /* 0x002fec0000041804 */
[----:B------:R-:W-:Y:S01]  /*1e40*/  HMMA.16816.F32.BF16 R8, R32, R38, R8 ;  /* 0x000000262008723c */ /* 0x000fe20000041808 */
[----:B------:R-:W-:Y:S05]  /*1e50*/  LDSM.16.M88.4 R36, [R49+UR5] ;  /* 0x000000053124783b */ /* 0x000fea0008000200 */
[----:B--2---:R-:W-:Y:S06]  /*1e60*/  HMMA.16816.F32.BF16 R12, R32, R40, R12 ;  /* 0x00000028200c723c */ /* 0x004fec000004180c */
[----:B------:R-:W-:Y:S01]  /*1e70*/  HMMA.16816.F32.BF16 R16, R32, R42, R16 ;  /* 0x0000002a2010723c */ /* 0x000fe20000041810 */
[----:B------:R-:W1:Y:S04]  /*1e80*/  LDSM.16.M88.4 R32, [R50+UR4] ;  /* 0x000000043220783b */ /* 0x000e680008000200 */
[----:B------:R-:W2:-:S01]  /*1e90*/  LDSM.16.M88.4 R40, [R49+UR5+0x4000] ;  /* 0x004000053128783b */ /* 0x000e820008000200 */
[----:B---3--:R-:W-:Y:S06]  /*1ea0*/  HMMA.16816.F32.BF16 R4, R20, R24, R4 ;  /* 0x000000181404723c */ /* 0x008fec0000041804 */
[----:B------:R-:W-:Y:S01]  /*1eb0*/  HMMA.16816.F32.BF16 R8, R20, R26, R8 ;  /* 0x0000001a1408723c */ /* 0x000fe20000041808 */
[----:B------:R-:W-:Y:S05]  /*1ec0*/  LDSM.16.M88.4 R24, [R47+UR5] ;  /* 0x000000052f18783b */ /* 0x000fea0008000200 */
[----:B----4-:R-:W-:Y:S06]  /*1ed0*/  HMMA.16816.F32.BF16 R12, R20, R28, R12 ;  /* 0x0000001c140c723c */ /* 0x010fec000004180c */
[----:B------:R-:W-:Y:S01]  /*1ee0*/  HMMA.16816.F32.BF16 R16, R20, R30, R16 ;  /* 0x0000001e1410723c */ /* 0x000fe20000041810 */
[----:B------:R-:W3:Y:S04]  /*1ef0*/  LDSM.16.M88.4 R20, [R48+UR4] ;  /* 0x000000043014783b */ /* 0x000ee80008000200 */
[----:B------:R-:W4:-:S01]  /*1f00*/  LDSM.16.M88.4 R28, [R47+UR5+0x4000] ;  /* 0x004000052f1c783b */ /* 0x000f020008000200 */
        /* <DEDUP_REMOVED lines=19> */
[----:B------:R-:W1:Y:S01]  /*2040*/  LDSM.16.M88.4 R32, [R2+UR4] ;  /* 0x000000040220783b */ /* 0x000e620008000200 */
[----:B------:R-:W-:Y:S03]  /*2050*/  ULEA UR4, UR8, UR11, 0xc ;  /* 0x0000000b08047291 */ /* 0x000fe6000f8e603f */
[----:B------:R-:W2:Y:S01]  /*2060*/  LDSM.16.M88.4 R40, [R0+UR5+0x4000] ;  /* 0x004000050028783b */ /* 0x000ea20008000200 */
[----:B------:R-:W-:Y:S01]  /*2070*/  ULEA UR5, UR8, UR10, 0xf ;  /* 0x0000000a08057291 */ /* 0x000fe2000f8e783f */
[----:B------:R-:W-:-:S01]  /*2080*/  BAR.SYNC.DEFER_BLOCKING 0x0 ;  /* 0x0000000000007b1d */ /* 0x000fc20000010000 */
[----:B---3--:R-:W-:Y:S06]  /*2090*/  HMMA.16816.F32.BF16 R4, R20, R24, R4 ;  /* 0x000000181404723c */ /* 0x008fec0000041804 */
[----:B------:R-:W-:Y:S06]  /*20a0*/  HMMA.16816.F32.BF16 R8, R20, R26, R8 ;  /* 0x0000001a1408723c */ /* 0x000fec0000041808 */
[----:B----4-:R-:W-:Y:S05]  /*20b0*/  HMMA.16816.F32.BF16 R12, R20, R28, R12 ;  /* 0x0000001c140c723c */ /* 0x010fea000004180c */
[----:B------:R-:W-:Y:S06]  /*20c0*/  IADD3 R26, P1, R64, UR7, RZ ;  /* 0x00000007401a7c10 */ /* 0x000fec000ff3e0ff */
[----:B------:R-:W-:Y:S01]  /*20d0*/  IADD3.X R27, R63, UR6, RZ, P1, !PT ;  /* 0x000000063f1b7c10 */ /* 0x000fe20008ffe4ff */
[----:B------:R-:W-:Y:S07]  /*20e0*/  HMMA.16816.F32.BF16 R16, R20, R30, R16 ;  /* 0x0000001e1410723c */ /* 0x000fee0000041810 */
[----:B------:R-:W-:Y:S01]  /*20f0*/  IADD3 R30, P0, R96, UR7, RZ ;  /* 0x00000007601e7c10 */ /* 0x000fe2000ff1e0ff */
[----:B-1----:R-:W-:Y:S05]  /*2100*/  HMMA.16816.F32.BF16 R4, R32, R36, R4 ;  /* 0x000000242004723c */ /* 0x002fea0000041804 */
[----:B------:R-:W-:-:S01]  /*2110*/  IADD3.X R31, R95, UR6, RZ, P0, !PT ;  /* 0x000000065f1f7c10 */ /* 0x000fc200087fe4ff */
[----:B------:R-:W-:Y:S04]  /*2120*/  HMMA.16816.F32.BF16 R8, R32, R38, R8 ;  /* 0x000000262008723c */ /* 0x000fe80000041808 */
[----:B------:R-:W-:Y:S01]  /*2130*/  @!PT LDS RZ, [RZ] ;  /* 0x00000000fffff984 */ /* 0x000fe20000000800 */
[----:B------:R-:W-:Y:S01]  /*2140*/  @!PT LDS RZ, [RZ] ;  /* 0x00000000fffff984 */ /* 0x000fe20000000800 */
[----:B------:R-:W-:Y:S01]  /*2150*/  @!PT LDS RZ, [RZ] ;  /* 0x00000000fffff984 */ /* 0x000fe20000000800 */
[----:B------:R1:W-:Y:S02]  /*2160*/  LDGSTS.E.BYPASS.LTC128B.128 [R123], desc[UR12][R30.64], !P3 ;  /* 0x000000001e7b7fae */ /* 0x0003e4000d901d4c */
[----:B--2---:R-:W-:Y:S02]  /*2170*/  HMMA.16816.F32.BF16 R12, R32, R40, R12 ;  /* 0x00000028200c723c */ /* 0x004fe4000004180c */
[----:B------:R2:W-:Y:S03]  /*2180*/  LDGSTS.E.BYPASS.LTC128B.128 [R124], desc[UR12][R30.64], !P3 ;  /* 0x000000001e7c7fae */ /* 0x0005e6000d901d4c */
[----:B------:R-:W-:Y:S01]  /*2190*/  IADD3 R38, P0, R62, UR7, RZ ;  /* 0x000000073e267c10 */ /* 0x000fe2000ff1e0ff */
[----:B------:R-:W0:Y:S01]  /*21a0*/  LDGDEPBAR ;  /* 0x00000000000079af */ /* 0x000e220000000000 */
[----:B------:R-:W-:Y:S04]  /*21b0*/  HMMA.16816.F32.BF16 R16, R32, R42, R16 ;  /* 0x0000002a2010723c */ /* 0x000fe80000041810 */
[----:B------:R-:W-:Y:S01]  /*21c0*/  IADD3.X R39, R61, UR6, RZ, P0, !PT ;  /* 0x000000063d277c10 */ /* 0x000fe200087fe4ff */
[----:B-1----:R-:W-:Y:S01]  /*21d0*/  VIADD R123, R120, UR14 ;  /* 0x0000000e787b7c36 */ /* 0x002fe20008000000 */
[----:B--2---:R-:W-:Y:S04]  /*21e0*/  IADD3 R30, P0, R66, UR7, RZ ;  /* 0x00000007421e7c10 */ /* 0x004fe8000ff1e0ff */
[----:B------:R1:W-:Y:S01]  /*21f0*/  LDGSTS.E.BYPASS.LTC128B.128 [R123], desc[UR12][R38.64], !P3 ;  /* 0x00000000267b7fae */ /* 0x0003e2000d901d4c */
[----:B------:R-:W-:Y:S01]  /*2200*/  VIADD R124, R117, UR14 ;  /* 0x0000000e757c7c36 */ /* 0x000fe20008000000 */
[----:B------:R-:W-:Y:S02]  /*2210*/  IADD3.X R31, R65, UR6, RZ, P0, !PT ;  /* 0x00000006411f7c10 */ /* 0x000fe400087fe4ff */
[----:B------:R2:W-:Y:S01]  /*2220*/  LDGSTS.E.BYPASS.LTC128B.128 [R125], desc[UR12][R26.64], !P3 ;  /* 0x000000001a7d7fae */ /* 0x0005e2000d901d4c */
[----:B-1----:R-:W-:Y:S01]  /*2230*/  VIADD R123, R118, UR14 ;  /* 0x0000000e767b7c36 */ /* 0x002fe20008000000 */
[----:B------:R-:W-:Y:S02]  /*2240*/  IADD3 R38, P1, R68, UR7, RZ ;  /* 0x0000000744267c10 */ /* 0x000fe4000ff3e0ff */
[----:B--2---:R-:W-:Y:S02]  /*2250*/  IADD3 R26, P0, R70, UR7, RZ ;  /* 0x00000007461a7c10 */ /* 0x004fe4000ff1e0ff */
[----:B------:R1:W-:Y:S01]  /*2260*/  LDGSTS.E.BYPASS.LTC128B.128 [R123], desc[UR12][R30.64], !P3 ;  /* 0x000000001e7b7fae */ /* 0x0003e2000d901d4c */
[----:B------:R-:W-:Y:S01]  /*2270*/  IADD3.X R39, R67, UR6, RZ, P1, !PT ;  /* 0x0000000643277c10 */ /* 0x000fe20008ffe4ff */
[----:B------:R-:W-:Y:S01]  /*2280*/  VIADD R125, R115, UR14 ;  /* 0x0000000e737d7c36 */ /* 0x000fe20008000000 */
[----:B------:R-:W-:Y:S03]  /*2290*/  IADD3.X R27, R69, UR6, RZ, P0, !PT ;  /* 0x00000006451b7c10 */ /* 0x000fe600087fe4ff */
[----:B------:R2:W-:Y:S01]  /*22a0*/  LDGSTS.E.BYPASS.LTC128B.128 [R124], desc[UR12][R38.64], !P3 ;  /* 0x00000000267c7fae */ /* 0x0005e2000d901d4c */
[----:B-1----:R-:W-:Y:S01]  /*22b0*/  VIADD R123, R116, UR14 ;  /* 0x0000000e747b7c36 */ /* 0x002fe20008000000 */
[----:B------:R-:W-:Y:S04]  /*22c0*/  IADD3 R30, P1, R72, UR7, RZ ;  /* 0x00000007481e7c10 */ /* 0x000fe8000ff3e0ff */
[----:B------:R1:W-:Y:S01]  /*22d0*/  LDGSTS.E.BYPASS.LTC128B.128 [R123], desc[UR12][R26.64], !P3 ;  /* 0x000000001a7b7fae */ /* 0x0003e2000d901d4c */
[----:B--2---:R-:W-:Y:S01]  /*22e0*/  IADD3 R38, P0, R74, UR7, RZ ;  /* 0x000000074a267c10 */ /* 0x004fe2000ff1e0ff */
[----:B------:R-:W-:Y:S01]  /*22f0*/  VIADD R124, R113, UR14 ;  /* 0x0000000e717c7c36 */ /* 0x000fe20008000000 */
[----:B------:R-:W-:Y:S02]  /*2300*/  IADD3.X R31, R71, UR6, RZ, P1, !PT ;  /* 0x00000006471f7c10 */ /* 0x000fe40008ffe4ff */
[----:B------:R-:W-:Y:S03]  /*2310*/  IADD3.X R39, R73, UR6, RZ, P0, !PT ;  /* 0x0000000649277c10 */ /* 0x000fe600087fe4ff */
[----:B------:R2:W-:Y:S01]  /*2320*/  LDGSTS.E.BYPASS.LTC128B.128 [R125], desc[UR12][R30.64], !P3 ;  /* 0x000000001e7d7fae */ /* 0x0005e2000d901d4c */
[----:B-1----:R-:W-:Y:S01]  /*2330*/  IADD3 R26, P1, R76, UR7, RZ ;  /* 0x000000074c1a7c10 */ /* 0x002fe2000ff3e0ff */
[----:B------:R-:W-:Y:S03]  /*2340*/  VIADD R123, R114, UR14 ;  /* 0x0000000e727b7c36 */ /* 0x000fe60008000000 */
[----:B------:R-:W-:Y:S02]  /*2350*/  IADD3.X R27, R75, UR6, RZ, P1, !PT ;  /* 0x000000064b1b7c10 */ /* 0x000fe40008ffe4ff */
[----:B------:R1:W-:Y:S01]  /*2360*/  LDGSTS.E.BYPASS.LTC128B.128 [R123], desc[UR12][R38.64], !P3 ;  /* 0x00000000267b7fae */ /* 0x0003e2000d901d4c */
[----:B--2---:R-:W-:Y:S01]  /*2370*/  IADD3 R30, P0, R78, UR7, RZ ;  /* 0x000000074e1e7c10 */ /* 0x004fe2000ff1e0ff */
[----:B------:R-:W-:Y:S02]  /*2380*/  VIADD R125, R111, UR14 ;  /* 0x0000000e6f7d7c36 */ /* 0x000fe40008000000 */
[----:B------:R2:W-:Y:S01]  /*2390*/  LDGSTS.E.BYPASS.LTC128B.128 [R124], desc[UR12][R26.64], !P3 ;  /* 0x000000001a7c7fae */ /* 0x0005e2000d901d4c */
[----:B------:R-:W-:Y:S02]  /*23a0*/  IADD3.X R31, R77, UR6, RZ, P0, !PT ;  /* 0x000000064d1f7c10 */ /* 0x000fe400087fe4ff */
[----:B-1----:R-:W-:Y:S01]  /*23b0*/  IADD3 R38, P1, R80, UR7, RZ ;  /* 0x0000000750267c10 */ /* 0x002fe2000ff3e0ff */
[----:B------:R-:W-:Y:S01]  /*23c0*/  VIADD R123, R112, UR14 ;  /* 0x0000000e707b7c36 */ /* 0x000fe20008000000 */
[----:B--2---:R-:W-:Y:S01]  /*23d0*/  IADD3 R26, P0, R82, UR7, RZ ;  /* 0x00000007521a7c10 */ /* 0x004fe2000ff1e0ff */
[----:B------:R-:W-:Y:S03]  /*23e0*/  VIADD R124, R110, UR14 ;  /* 0x0000000e6e7c7c36 */ /* 0x000fe60008000000 */
[----:B------:R1:W-:Y:S01]  /*23f0*/  LDGSTS.E.BYPASS.LTC128B.128 [R123], desc[UR12][R30.64], !P3 ;  /* 0x000000001e7b7fae */ /* 0x0003e2000d901d4c */
[----:B------:R-:W-:Y:S02]  /*2400*/  IADD3.X R39, R79, UR6, RZ, P1, !PT ;  /* 0x000000064f277c10 */ /* 0x000fe40008ffe4ff */
[----:B------:R-:W-:Y:S02]  /*2410*/  IADD3.X R27, R81, UR6, RZ, P0, !PT ;  /* 0x00000006511b7c10 */ /* 0x000fe400087fe4ff */
[----:B------:R-:W-:Y:S01]  /*2420*/  IADD3 R22, P0, R86, UR7, RZ ;  /* 0x0000000756167c10 */ /* 0x000fe2000ff1e0ff */
[----:B------:R2:W-:Y:S03]  /*2430*/  LDGSTS.E.BYPASS.LTC128B.128 [R125], desc[UR12][R38.64], !P3 ;  /* 0x00000000267d7fae */ /* 0x0005e6000d901d4c */
[----:B------:R-:W-:Y:S01]  /*2440*/  IADD3.X R23, R85, UR6, RZ, P0, !PT ;  /* 0x0000000655177c10 */ /* 0x000fe200087fe4ff */
[----:B------:R3:W-:Y:S01]  /*2450*/  LDGSTS.E.BYPASS.LTC128B.128 [R124], desc[UR12][R26.64], !P3 ;  /* 0x000000001a7c7fae */ /* 0x0007e2000d901d4c */
[----:B-1----:R-:W-:Y:S01]  /*2460*/  IADD3 R30, P1, R84, UR7, RZ ;  /* 0x00000007541e7c10 */ /* 0x002fe2000ff3e0ff */
[----:B------:R-:W-:Y:S03]  /*2470*/  VIADD R123, R109, UR14 ;  /* 0x0000000e6d7b7c36 */ /* 0x000fe60008000000 */
[----:B------:R-:W-:Y:S02]  /*2480*/  IADD3.X R31, R83, UR6, RZ, P1, !PT ;  /* 0x00000006531f7c10 */ /* 0x000fe40008ffe4ff */
[----:B--2---:R-:W-:Y:S01]  /*2490*/  IADD3 R38, P1, R90, UR7, RZ ;  /* 0x000000075a267c10 */ /* 0x004fe2000ff3e0ff */
[----:B------:R-:W-:Y:S02]  /*24a0*/  VIADD R125, R107, UR14 ;  /* 0x0000000e6b7d7c36 */ /* 0x000fe40008000000 */
[----:B------:R1:W-:Y:S01]  /*24b0*/  LDGSTS.E.BYPASS.LTC128B.128 [R123], desc[UR12][R30.64], !P3 ;  /* 0x000000001e7b7fae */ /* 0x0003e2000d901d4c */
[----:B---3--:R-:W-:Y:S01]  /*24c0*/  VIADD R124, R108, UR14 ;  /* 0x0000000e6c7c7c36 */ /* 0x008fe20008000000 */
[----:B------:R-:W-:Y:S02]  /*24d0*/  IADD3 R26, P2, R88, UR7, RZ ;  /* 0x00000007581a7c10 */ /* 0x000fe4000ff5e0ff */
[----:B------:R-:W-:Y:S02]  /*24e0*/  IADD3.X R39, R89, UR6, RZ, P1, !PT ;  /* 0x0000000659277c10 */ /* 0x000fe40008ffe4ff */
[----:B------:R2:W-:Y:S01]  /*24f0*/  LDGSTS.E.BYPASS.LTC128B.128 [R124], desc[UR12][R22.64], !P3 ;  /* 0x00000000167c7fae */ /* 0x0005e2000d901d4c */
[----:B------:R-:W-:Y:S05]  /*2500*/  IADD3.X R27, R87, UR6, RZ, P2, !PT ;  /* 0x00000006571b7c10 */ /* 0x000fea00097fe4ff */
[----:B------:R3:W-:Y:S01]  /*2510*/  LDGSTS.E.BYPASS.LTC128B.128 [R125], desc[UR12][R26.64], !P3 ;  /* 0x000000001a7d7fae */ /* 0x0007e2000d901d4c */
[----:B-1----:R-:W-:Y:S01]  /*2520*/  IADD3 R30, P0, R92, UR7, RZ ;  /* 0x000000075c1e7c10 */ /* 0x002fe2000ff1e0ff */
[----:B------:R-:W-:Y:S01]  /*2530*/  VIADD R123, R105, UR14 ;  /* 0x0000000e697b7c36 */ /* 0x000fe20008000000 */
[----:B------:R-:W-:Y:S02]  /*2540*/  UIADD3 UR7, UP0, UR7, 0x100, URZ ;  /* 0x0000010007077890 */ /* 0x000fe4000ff1e03f */
[----:B------:R-:W-:Y:S01]  /*2550*/  IADD3.X R31, R91, UR6, RZ, P0, !PT ;  /* 0x000000065b1f7c10 */ /* 0x000fe200087fe4ff */
[----:B--2---:R-:W-:Y:S01]  /*2560*/  VIADD R124, R106, UR14 ;  /* 0x0000000e6a7c7c36 */ /* 0x004fe20008000000 */
[----:B------:R-:W-:Y:S01]  /*2570*/  ISETP.GE.U32.AND P0, PT, R98, 0xb80, PT ;  /* 0x00000b806200780c */ /* 0x000fe20003f06070 */
[----:B------:R-:W-:Y:S03]  /*2580*/  UIADD3.X UR6, URZ, UR6, URZ, UP0, !UPT ;  /* 0x000000063f067290 */ /* 0x000fe600087fe43f */
[----:B------:R-:W-:Y:S04]  /*2590*/  LDGSTS.E.BYPASS.LTC128B.128 [R124], desc[UR12][R38.64], !P3 ;  /* 0x00000000267c7fae */ /* 0x000fe8000d901d4c */
[----:B---3--:R3:W-:Y:S04]  /*25a0*/  LDGSTS.E.BYPASS.LTC128B.128 [R123], desc[UR12][R30.64], !P3 ;  /* 0x000000001e7b7fae */ /* 0x0087e8000d901d4c */
[----:B------:R-:W0:Y:S01]  /*25b0*/  LDGDEPBAR ;  /* 0x00000000000079af */ /* 0x000e220000000000 */
[----:B------:R-:W-:Y:S04]  /*25c0*/  DEPBAR.LE SB0, 0x4 ;  /* 0x000081000000791a */ /* 0x000fe80000000000 */
[----:B------:R-:W-:Y:S06]  /*25d0*/  BAR.SYNC.DEFER_BLOCKING 0x0 ;  /* 0x0000000000007b1d */ /* 0x000fec0000010000 */
[----:B------:R1:W2:Y:S04]  /*25e0*/  LDSM.16.M88.4 R20, [R103+UR4] ;  /* 0x000000046714783b */ /* 0x0002a80008000200 */
[----:B------:R1:W2:Y:S04]  /*25f0*/  LDSM.16.M88.4 R24, [R100+UR5] ;  /* 0x000000056418783b */ /* 0x0002a80008000200 */
[----:B---3--:R1:W2:Y:S01]  /*2600*/  LDSM.16.M88.4 R28, [R100+UR5+0x4000] ;  /* 0x00400005641c783b */ /* 0x0082a20008000200 */
[----:B------:R-:W-:Y:S08]  /*2610*/  @!P0 BRA `(.L_x_0) ;  /* 0xfffffff400a88947 */ /* 0x000ff0000383ffff */
[----:B------:R-:W-:Y:S01]  /*2620*/  IABS R0, R99 ;  /* 0x0000006300007213 */ /* 0x000fe20000000000 */
[----:B------:R-:W-:-:S04]  /*2630*/  DEPBAR.LE SB0, 0x0 ;  /* 0x000080000000791a */ /* 0x000fc80000000000 */
[----:B------:R-:W-:Y:S01]  /*2640*/  IMAD.HI.U32 R122, R122, R0, RZ ;  /* 0x000000007a7a7227 */ /* 0x000fe200078e00ff */
[----:B------:R-:W-:Y:S02]  /*2650*/  SHF.R.U32.HI R121, RZ, 0x2, R121 ;  /* 0x00000002ff797819 */ /* 0x000fe40000011679 */
[----:B------:R-:W-:Y:S01]  /*2660*/  F2FP.BF16.F32.PACK_AB R8, R9, R8 ;  /* 0x000000080908723e */ /* 0x000fe200000010ff */
[----:B------:R-:W-:Y:S01]  /*2670*/  IMAD R93, R122, R93, R0 ;  /* 0x0000005d7a5d7224 */ /* 0x000fe200078e0200 */
[----:B------:R-:W-:Y:S01]  /*2680*/  F2FP.BF16.F32.PACK_AB R4, R5, R4 ;  /* 0x000000040504723e */ /* 0x000fe200000010ff */
[----:B------:R-:W-:Y:S01]  /*2690*/  IMAD.SHL.U32 R0, R97, 0x2, RZ ;  /* 0x0000000261007824 */ /* 0x000fe200078e00ff */
[----:B------:R-:W-:Y:S01]  /*26a0*/  F2FP.BF16.F32.PACK_AB R6, R7, R6 ;  /* 0x000000060706723e */ /* 0x000fe200000010ff */
[----:B------:R-:W-:Y:S01]  /*26b0*/  IMAD.SHL.U32 R3, R102, 0x2, RZ ;  /* 0x0000000266037824 */ /* 0x000fe200078e00ff */
[----:B------:R-:W-:Y:S02]  /*26c0*/  ISETP.GT.U32.AND P0, PT, R94, R93, PT ;  /* 0x0000005d5e00720c */ /* 0x000fe40003f04070 */
[----:B------:R-:W-:-:S02]  /*26d0*/  LOP3.LUT R0, R101, 0x6, R0, 0xf8, !PT ;  /* 0x0000000665007812 */ /* 0x000fc400078ef800 */
[----:B------:R-:W-:Y:S02]  /*26e0*/  F2FP.BF16.F32.PACK_AB R10, R11, R10 ;  /* 0x0000000a0b0a723e */ /* 0x000fe400000010ff */
[----:B------:R-:W-:Y:S01]  /*26f0*/  F2FP.BF16.F32.PACK_AB R12, R13, R12 ;  /* 0x0000000c0d0c723e */ /* 0x000fe200000010ff */
[----:B------:R-:W-:Y:S01]  /*2700*/  IMAD R0, R121, 0x88, R0 ;  /* 0x0000008879007824 */ /* 0x000fe200078e0200 */
[----:B------:R-:W-:Y:S02]  /*2710*/  F2FP.BF16.F32.PACK_AB R14, R15, R14 ;  /* 0x0000000e0f0e723e */ /* 0x000fe400000010ff */
[----:B------:R-:W-:Y:S02]  /*2720*/  F2FP.BF16.F32.PACK_AB R16, R17, R16 ;  /* 0x000000101110723e */ /* 0x000fe400000010ff */
[----:B------:R-:W-:Y:S01]  /*2730*/  F2FP.BF16.F32.PACK_AB R18, R19, R18 ;  /* 0x000000121312723e */ /* 0x000fe200000010ff */
[----:B------:R-:W-:Y:S01]  /*2740*/  @!P0 IMAD.IADD R93, R93, 0x1, -R94 ;  /* 0x000000015d5d8824 */ /* 0x000fe200078e0a5e */
[----:B------:R-:W-:Y:S01]  /*2750*/  LEA R9, R0, UR11, 0x1 ;  /* 0x0000000b00097c11 */ /* 0x000fe2000f8e08ff */
[----:B------:R-:W-:Y:S01]  /*2760*/  BAR.SYNC.DEFER_BLOCKING 0x0 ;  /* 0x0000000000007b1d */ /* 0x000fe20000010000 */
[----:B------:R-:W-:-:S02]  /*2770*/  LOP3.LUT R3, R3, R104, RZ, 0xfc, !PT ;  /* 0x0000006803037212 */ /* 0x000fc400078efcff */
[----:B------:R-:W-:Y:S02]  /*2780*/  ISETP.GT.U32.AND P0, PT, R94, R93, PT ;  /* 0x0000005d5e00720c */ /* 0x000fe40003f04070 */
[----:B------:R-:W-:Y:S01]  /*2790*/  ISETP.GE.AND P1, PT, R99, RZ, PT ;  /* 0x000000ff6300720c */ /* 0x000fe20003f26270 */
[----:B------:R-:W-:Y:S01]  /*27a0*/  IMAD R0, R3, 0x88, R56 ;  /* 0x0000008803007824 */ /* 0x000fe200078e0238 */
[----:B------:R-:W-:Y:S01]  /*27b0*/  LOP3.LUT R55, R55, R56, RZ, 0xfc, !PT ;  /* 0x0000003837377212 */ /* 0x000fe200078efcff */
[----:B------:R-:W3:Y:S03]  /*27c0*/  LDC.64 R2, c[0x0][0x220] ;  /* 0x00008800ff027b82 */ /* 0x000ee60000000a00 */
[----:B------:R-:W-:-:S05]  /*27d0*/  LEA R0, R0, UR11, 0x1 ;  /* 0x0000000b00007c11 */ /* 0x000fca000f8e08ff */
[----:B------:R-:W-:Y:S01]  /*27e0*/  @!P0 IMAD.IADD R93, R93, 0x1, -R94 ;  /* 0x000000015d5d8824 */ /* 0x000fe200078e0a5e */
[----:B------:R-:W-:-:S03]  /*27f0*/  ISETP.NE.AND P0, PT, R59, RZ, PT ;  /* 0x000000ff3b00720c */ /* 0x000fc60003f05270 */
[----:B------:R-:W-:Y:S01]  /*2800*/  @!P1 IMAD.MOV R93, RZ, RZ, -R93 ;  /* 0x000000ffff5d9224 */ /* 0x000fe200078e0a5d */
[----:B------:R-:W-:Y:S04]  /*2810*/  STS [R9], R4 ;  /* 0x0000000409007388 */ /* 0x000fe80000000800 */
[----:B------:R-:W-:Y:S02]  /*2820*/  SEL R57, R57, R93, !P0 ;  /* 0x0000005d39397207 */ /* 0x000fe40004000000 */
[----:B------:R-:W-:Y:S01]  /*2830*/  ISETP.GE.AND P0, PT, R55, 0x4800, PT ;  /* 0x000048003700780c */ /* 0x000fe20003f06270 */
[----:B------:R-:W-:Y:S02]  /*2840*/  STS [R9+0x880], R6 ;  /* 0x0008800609007388 */ /* 0x000fe40000000800 */
[----:B------:R-:W-:-:S02]  /*2850*/  IMAD R57, R60, 0x8, R57 ;  /* 0x000000083c397824 */ /* 0x000fc400078e0239 */
[----:B------:R4:W-:Y:S01]  /*2860*/  STS [R9+0x40], R8 ;  /* 0x0000400809007388 */ /* 0x0009e20000000800 */
[----:B---3--:R-:W-:-:S03]  /*2870*/  IMAD.WIDE R2, R55, 0x2, R2 ;  /* 0x0000000237027825 */ /* 0x008fc600078e0202 */
[----:B------:R-:W-:Y:S01]  /*2880*/  STS [R9+0x8c0], R10 ;  /* 0x0008c00a09007388 */ /* 0x000fe20000000800 */
[----:B------:R-:W-:-:S03]  /*2890*/  IMAD.SHL.U32 R57, R57, 0x10, RZ ;  /* 0x0000001039397824 */ /* 0x000fc600078e00ff */
[----:B------:R-:W-:Y:S04]  /*28a0*/  STS [R9+0x80], R12 ;  /* 0x0000800c09007388 */ /* 0x000fe80000000800 */
[----:B------:R-:W-:Y:S04]  /*28b0*/  STS [R9+0x900], R14 ;  /* 0x0009000e09007388 */ /* 0x000fe80000000800 */
[----:B------:R-:W-:Y:S04]  /*28c0*/  STS [R9+0xc0], R16 ;  /* 0x0000c01009007388 */ /* 0x000fe80000000800 */
[----:B------:R-:W-:Y:S01]  /*28d0*/  STS [R9+0x940], R18 ;  /* 0x0009401209007388 */ /* 0x000fe20000000800 */
[----:B------:R-:W-:Y:S01]  /*28e0*/  BAR.SYNC.DEFER_BLOCKING 0x0 ;  /* 0x0000000000007b1d */ /* 0x000fe20000010000 */
[----:B----4-:R-:W-:-:S02]  /*28f0*/  LOP3.LUT R8, R57, R58, RZ, 0xfc, !PT ;  /* 0x0000003a39087212 */ /* 0x010fc400078efcff */
[----:B------:R-:W-:Y:S02]  /*2900*/  LOP3.LUT R57, R57, 0x8, R58, 0xfe, !PT ;  /* 0x0000000839397812 */ /* 0x000fe400078efe3a */
[----:B------:R-:W-:Y:S02]  /*2910*/  ISETP.LT.AND P1, PT, R8, 0x1, !P0 ;  /* 0x000000010800780c */ /* 0x000fe40004721270 */
[----:B------:R-:W-:Y:S01]  /*2920*/  ISETP.LT.AND P0, PT, R57, 0x1, !P0 ;  /* 0x000000013900780c */ /* 0x000fe20004701270 */
[----:B------:R-:W3:Y:S10]  /*2930*/  LDS.128 R4, [R0] ;  /* 0x0000000000047984 */ /* 0x000ef40000000c00 */
[----:B---3--:R3:W-:Y:S02]  /*2940*/  @P1 STG.E.128 desc[UR12][R2.64], R4 ;  /* 0x0000000402001986 */ /* 0x0087e4000c101d0c */
[----:B------:R-:W-:Y:S05]  /*2950*/  @!P0 EXIT ;  /* 0x000000000000894d */ /* 0x000fea0003800000 */
[----:B---3--:R-:W1:Y:S04]  /*2960*/  LDS.128 R4, [R0+0x880] ;  /* 0x0008800000047984 */ /* 0x008e680000000c00 */
[----:B-1----:R-:W-:Y:S01]  /*2970*/  STG.E.128 desc[UR12][R2.64], R4 ;  /* 0x0000000402007986 */ /* 0x002fe2000c101d0c */
[----:B------:R-:W-:Y:S05]  /*2980*/  EXIT ;  /* 0x000000000000794d */ /* 0x000fea0003800000 */
.L_x_1:
[----:B------:R-:W-:-:S00]  /*2990*/  BRA `(.L_x_1) ;  /* 0xfffffffc00fc7947 */ /* 0x000fc0000383ffff */
[----:B------:R-:W-:-:S00]  /*29a0*/  NOP ;  /* 0x0000000000007918 */ /* 0x000fc00000000000 */
        /* <DEDUP_REMOVED lines=13> */
.L_x_2:


//--------------------- .nv.shared.triton_mm      --------------------------
	.section	.nv.shared.triton_mm,"aw",@nobits
	.sectionflags	@""
	.align	16
	.zero		1024


//--------------------- .nv.constant0.triton_mm   --------------------------
	.section	.nv.constant0.triton_mm,"a",@progbits
	.sectionflags	@""
	.align	4
.nv.constant0.triton_mm:
	.zero		552
